// auto-generated by cutlass_sweep.gemm — config: {"arch": "sm_90", "cluster_m": 1, "cluster_n": 1, "dtype": "bf16", "dtype_b": "bf16", "layout": "nt", "stages": 0, "tile_k": 128, "tile_m": 64, "tile_n": 48}
#include "cutlass/cutlass.h"
#include "cutlass/gemm/collective/collective_builder.hpp"
#include "cutlass/gemm/device/gemm_universal_adapter.h"
#include "cutlass/gemm/kernel/gemm_universal.hpp"
#include "cutlass/epilogue/collective/collective_builder.hpp"

using ElemA = cutlass::bfloat16_t;
using ElemB = cutlass::bfloat16_t;
using ElemCD = cutlass::bfloat16_t;
using Acc  = float;
using TileShape    = cute::Shape<cute::_64, cute::_48, cute::_128>;
using ClusterShape = cute::Shape<cute::_1, cute::_1, cute::_1>;

using CollectiveEpilogue = typename cutlass::epilogue::collective::CollectiveBuilder<
    cutlass::arch::Sm90, cutlass::arch::OpClassTensorOp,
    TileShape, ClusterShape,
    cutlass::epilogue::collective::EpilogueTileAuto,
    Acc, Acc,
    ElemCD, cutlass::layout::RowMajor, 128 / cutlass::sizeof_bits<ElemCD>::value,
    ElemCD, cutlass::layout::RowMajor, 128 / cutlass::sizeof_bits<ElemCD>::value,
    cutlass::epilogue::collective::EpilogueScheduleAuto
  >::CollectiveOp;

using CollectiveMainloop = typename cutlass::gemm::collective::CollectiveBuilder<
    cutlass::arch::Sm90, cutlass::arch::OpClassTensorOp,
    ElemA, cutlass::layout::RowMajor, 128 / cutlass::sizeof_bits<ElemA>::value,
    ElemB, cutlass::layout::ColumnMajor, 128 / cutlass::sizeof_bits<ElemB>::value,
    Acc,
    TileShape, ClusterShape,
    cutlass::gemm::collective::StageCountAutoCarveout<static_cast<int>(sizeof(typename CollectiveEpilogue::SharedStorage))>,
    cutlass::gemm::collective::KernelScheduleAuto
  >::CollectiveOp;

using GemmKernel = cutlass::gemm::kernel::GemmUniversal<
    cute::Shape<int,int,int,int>,
    CollectiveMainloop,
    CollectiveEpilogue
>;
using Gemm = cutlass::gemm::device::GemmUniversalAdapter<GemmKernel>;

// Force the device kernel symbol into the cubin without needing a host main.
auto* _anchor = &cutlass::device_kernel<GemmKernel>;


// ===== COMPILED SASS (sm_90a) =====

	.target	sm_90a

	.elftype	@"ET_EXEC"


//--------------------- .note.nv.tkinfo           --------------------------
	.section	.note.nv.tkinfo,"",@"SHT_NOTE"
	.sectionflags	@"SHF_NOTE_NV_TKINFO"
	.tkinfo
        /*0018*/ 	.word	0x00000002
        /*0030*/ 	.string	""
        /*0030*/ 	.string	"ptxas"
        /*0030*/ 	.string	"Cuda compilation tools, release 13.0, V13.0.88"
        /*0030*/ 	.string	"Build cuda_13.0.r13.0/compiler.36424714_0"
        /*0030*/ 	.string	"-arch sm_90a -m 64 "



//--------------------- .note.nv.cuinfo           --------------------------
	.section	.note.nv.cuinfo,"",@"SHT_NOTE"
	.sectionflags	@"SHF_NOTE_NV_CUINFO"
        /*0018*/ 	.short	0x0002
        /*001a*/ 	.short	0x005a
        /*001c*/ 	.short	0x0082
	.zero		2


//--------------------- .nv.info                  --------------------------
	.section	.nv.info,"",@"SHT_CUDA_INFO"
	.align	4


	//----- nvinfo : EIATTR_REGCOUNT
	.align		4
        /*0000*/ 	.byte	0x04, 0x2f
        /*0002*/ 	.short	(.L_15 - .L_14)
	.align		4
.L_14:
        /*0004*/ 	.word	index@(_ZN7cutlass13device_kernelINS_4gemm6kernel13GemmUniversalIN4cute5tupleIJiiiiEEENS1_10collective13CollectiveMmaINS1_34MainloopSm90TmaGmmaWarpSpecializedILi8ENS5_IJNS4_1CILi1EEESB_SB_EEENS1_32KernelTmaWarpSpecializedPingpongEEENS5_IJNSA_ILi64EEENSA_ILi48EEENSA_ILi128EEEEEENS_10bfloat16_tENS5_IJlSB_lEEESJ_SK_NS4_8TiledMMAINS4_8MMA_AtomIJNS4_4SM904GMMA27MMA_64x16x16_F32BF16BF16_SSILNSO_5MajorE0ELSQ_0ELNSO_7ScaleInE1ELSR_1EEEEEENS4_6LayoutISC_NS5_IJNSA_ILi0EEESV_SV_EEEEENS5_IJNS4_10UnderscoreESY_SY_EEEEENS4_13SM90_TMA_LOADENS4_14ComposedLayoutINS4_7SwizzleILi3ELi4ELi3EEENS4_18smem_ptr_flag_bitsILi16EEENSU_INS5_IJNSA_ILi8EEESF_EEENS5_IJSF_SB_EEEEEEEvNS4_8identityES11_S1B_vS1C_EENS_8epilogue10collective6detail29Sm90TmaWarpSpecializedAdapterINS1F_15DefaultEpilogueISJ_SK_SK_NS1E_6thread17LinearCombinationISJ_Li1EffLNS1J_9ScaleType4KindE0ELNS_15FloatRoundStyleE2ESJ_EENS1_15EpilogueDefaultEEEEEvvEEEEvNT_6ParamsE)
        /*0008*/ 	.word	0x000000a8


	//----- nvinfo : EIATTR_FRAME_SIZE
	.align		4
.L_15:
        /*000c*/ 	.byte	0x04, 0x11
        /*000e*/ 	.short	(.L_17 - .L_16)
	.align		4
.L_16:
        /*0010*/ 	.word	index@(_ZN7cutlass13device_kernelINS_4gemm6kernel13GemmUniversalIN4cute5tupleIJiiiiEEENS1_10collective13CollectiveMmaINS1_34MainloopSm90TmaGmmaWarpSpecializedILi8ENS5_IJNS4_1CILi1EEESB_SB_EEENS1_32KernelTmaWarpSpecializedPingpongEEENS5_IJNSA_ILi64EEENSA_ILi48EEENSA_ILi128EEEEEENS_10bfloat16_tENS5_IJlSB_lEEESJ_SK_NS4_8TiledMMAINS4_8MMA_AtomIJNS4_4SM904GMMA27MMA_64x16x16_F32BF16BF16_SSILNSO_5MajorE0ELSQ_0ELNSO_7ScaleInE1ELSR_1EEEEEENS4_6LayoutISC_NS5_IJNSA_ILi0EEESV_SV_EEEEENS5_IJNS4_10UnderscoreESY_SY_EEEEENS4_13SM90_TMA_LOADENS4_14ComposedLayoutINS4_7SwizzleILi3ELi4ELi3EEENS4_18smem_ptr_flag_bitsILi16EEENSU_INS5_IJNSA_ILi8EEESF_EEENS5_IJSF_SB_EEEEEEEvNS4_8identityES11_S1B_vS1C_EENS_8epilogue10collective6detail29Sm90TmaWarpSpecializedAdapterINS1F_15DefaultEpilogueISJ_SK_SK_NS1E_6thread17LinearCombinationISJ_Li1EffLNS1J_9ScaleType4KindE0ELNS_15FloatRoundStyleE2ESJ_EENS1_15EpilogueDefaultEEEEEvvEEEEvNT_6ParamsE)
        /*0014*/ 	.word	0x00000000


	//----- nvinfo : EIATTR_MIN_STACK_SIZE
	.align		4
.L_17:
        /*0018*/ 	.byte	0x04, 0x12
        /*001a*/ 	.short	(.L_19 - .L_18)
	.align		4
.L_18:
        /*001c*/ 	.word	index@(_ZN7cutlass13device_kernelINS_4gemm6kernel13GemmUniversalIN4cute5tupleIJiiiiEEENS1_10collective13CollectiveMmaINS1_34MainloopSm90TmaGmmaWarpSpecializedILi8ENS5_IJNS4_1CILi1EEESB_SB_EEENS1_32KernelTmaWarpSpecializedPingpongEEENS5_IJNSA_ILi64EEENSA_ILi48EEENSA_ILi128EEEEEENS_10bfloat16_tENS5_IJlSB_lEEESJ_SK_NS4_8TiledMMAINS4_8MMA_AtomIJNS4_4SM904GMMA27MMA_64x16x16_F32BF16BF16_SSILNSO_5MajorE0ELSQ_0ELNSO_7ScaleInE1ELSR_1EEEEEENS4_6LayoutISC_NS5_IJNSA_ILi0EEESV_SV_EEEEENS5_IJNS4_10UnderscoreESY_SY_EEEEENS4_13SM90_TMA_LOADENS4_14ComposedLayoutINS4_7SwizzleILi3ELi4ELi3EEENS4_18smem_ptr_flag_bitsILi16EEENSU_INS5_IJNSA_ILi8EEESF_EEENS5_IJSF_SB_EEEEEEEvNS4_8identityES11_S1B_vS1C_EENS_8epilogue10collective6detail29Sm90TmaWarpSpecializedAdapterINS1F_15DefaultEpilogueISJ_SK_SK_NS1E_6thread17LinearCombinationISJ_Li1EffLNS1J_9ScaleType4KindE0ELNS_15FloatRoundStyleE2ESJ_EENS1_15EpilogueDefaultEEEEEvvEEEEvNT_6ParamsE)
        /*0020*/ 	.word	0x00000000
.L_19:


//--------------------- .nv.compat                --------------------------
	.section	.nv.compat,"",@"SHT_CUDA_COMPAT_INFO"
	.align	4
        /*0000*/ 	.byte	0x02, 0x09, 0x01, 0x00, 0x02, 0x02, 0x04, 0x00, 0x02, 0x05, 0x05, 0x00, 0x03, 0x07, 0x01, 0x01
        /*0010*/ 	.byte	0x02, 0x03, 0x01, 0x00, 0x02, 0x06, 0x01, 0x00, 0x04, 0x0b, 0x08, 0x00, 0x00, 0x00, 0x00, 0x00
        /*0020*/ 	.byte	0x00, 0x00, 0x00, 0x00


//--------------------- .nv.info._ZN7cutlass13device_kernelINS_4gemm6kernel13GemmUniversalIN4cute5tupleIJiiiiEEENS1_10collective13CollectiveMmaINS1_34MainloopSm90TmaGmmaWarpSpecializedILi8ENS5_IJNS4_1CILi1EEESB_SB_EEENS1_32KernelTmaWarpSpecializedPingpongEEENS5_IJNSA_ILi64EEENSA_ILi48EEENSA_ILi128EEEEEENS_10bfloat16_tENS5_IJlSB_lEEESJ_SK_NS4_8TiledMMAINS4_8MMA_AtomIJNS4_4SM904GMMA27MMA_64x16x16_F32BF16BF16_SSILNSO_5MajorE0ELSQ_0ELNSO_7ScaleInE1ELSR_1EEEEEENS4_6LayoutISC_NS5_IJNSA_ILi0EEESV_SV_EEEEENS5_IJNS4_10UnderscoreESY_SY_EEEEENS4_13SM90_TMA_LOADENS4_14ComposedLayoutINS4_7SwizzleILi3ELi4ELi3EEENS4_18smem_ptr_flag_bitsILi16EEENSU_INS5_IJNSA_ILi8EEESF_EEENS5_IJSF_SB_EEEEEEEvNS4_8identityES11_S1B_vS1C_EENS_8epilogue10collective6detail29Sm90TmaWarpSpecializedAdapterINS1F_15DefaultEpilogueISJ_SK_SK_NS1E_6thread17LinearCombinationISJ_Li1EffLNS1J_9ScaleType4KindE0ELNS_15FloatRoundStyleE2ESJ_EENS1_15EpilogueDefaultEEEEEvvEEEEvNT_6ParamsE --------------------------
	.section	.nv.info._ZN7cutlass13device_kernelINS_4gemm6kernel13GemmUniversalIN4cute5tupleIJiiiiEEENS1_10collective13CollectiveMmaINS1_34MainloopSm90TmaGmmaWarpSpecializedILi8ENS5_IJNS4_1CILi1EEESB_SB_EEENS1_32KernelTmaWarpSpecializedPingpongEEENS5_IJNSA_ILi64EEENSA_ILi48EEENSA_ILi128EEEEEENS_10bfloat16_tENS5_IJlSB_lEEESJ_SK_NS4_8TiledMMAINS4_8MMA_AtomIJNS4_4SM904GMMA27MMA_64x16x16_F32BF16BF16_SSILNSO_5MajorE0ELSQ_0ELNSO_7ScaleInE1ELSR_1EEEEEENS4_6LayoutISC_NS5_IJNSA_ILi0EEESV_SV_EEEEENS5_IJNS4_10UnderscoreESY_SY_EEEEENS4_13SM90_TMA_LOADENS4_14ComposedLayoutINS4_7SwizzleILi3ELi4ELi3EEENS4_18smem_ptr_flag_bitsILi16EEENSU_INS5_IJNSA_ILi8EEESF_EEENS5_IJSF_SB_EEEEEEEvNS4_8identityES11_S1B_vS1C_EENS_8epilogue10collective6detail29Sm90TmaWarpSpecializedAdapterINS1F_15DefaultEpilogueISJ_SK_SK_NS1E_6thread17LinearCombinationISJ_Li1EffLNS1J_9ScaleType4KindE0ELNS_15FloatRoundStyleE2ESJ_EENS1_15EpilogueDefaultEEEEEvvEEEEvNT_6ParamsE,"",@"SHT_CUDA_INFO"
	.sectionflags	@""
	.align	4


	//----- nvinfo : EIATTR_CUDA_API_VERSION
	.align		4
        /*0000*/ 	.byte	0x04, 0x37
        /*0002*/ 	.short	(.L_21 - .L_20)
.L_20:
        /*0004*/ 	.word	0x00000082


	//----- nvinfo : EIATTR_KPARAM_INFO
	.align		4
.L_21:
        /*0008*/ 	.byte	0x04, 0x17
        /*000a*/ 	.short	(.L_23 - .L_22)
.L_22:
        /*000c*/ 	.word	0x00000000
        /*0010*/ 	.short	0x0000
        /*0012*/ 	.short	0x0070
        /*0014*/ 	.byte	0x00, 0xf0, 0x01, 0x10


	//----- nvinfo : EIATTR_SPARSE_MMA_MASK
	.align		4
.L_23:
        /*0018*/ 	.byte	0x03, 0x50
        /*001a*/ 	.short	0x0000


	//----- nvinfo : EIATTR_MAXREG_COUNT
	.align		4
        /*001c*/ 	.byte	0x03, 0x1b
        /*001e*/ 	.short	0x00a8


	//----- nvinfo : EIATTR_NUM_BARRIERS
	.align		4
        /*0020*/ 	.byte	0x02, 0x4c
        /*0022*/ 	.byte	0x01
	.zero		1


	//----- nvinfo : EIATTR_EXTERNS
	.align		4
        /*0024*/ 	.byte	0x04, 0x0f
        /*0026*/ 	.short	(.L_25 - .L_24)


	//   ....[0]....
	.align		4
.L_24:
        /*0028*/ 	.word	index@(__assertfail)


	//----- nvinfo : EIATTR_MERCURY_ISA_VERSION
	.align		4
.L_25:
        /*002c*/ 	.byte	0x03, 0x5f
        /*002e*/ 	.short	0x0101


	//----- nvinfo : EIATTR_INT_WARP_WIDE_INSTR_OFFSETS
	.align		4
        /*0030*/ 	.byte	0x04, 0x31
        /*0032*/ 	.short	(.L_27 - .L_26)


	//   ....[0]....
.L_26:
        /*0034*/ 	.word	0x00000520


	//   ....[1]....
        /*0038*/ 	.word	0x00000540


	//   ....[2]....
        /*003c*/ 	.word	0x000005c0


	//   ....[3]....
        /*0040*/ 	.word	0x000005d0


	//   ....[4]....
        /*0044*/ 	.word	0x000005e0


	//   ....[5]....
        /*0048*/ 	.word	0x00000600


	//   ....[6]....
        /*004c*/ 	.word	0x00000660


	//   ....[7]....
        /*0050*/ 	.word	0x00000680


	//----- nvinfo : EIATTR_COOP_GROUP_MASK_REGIDS
	.align		4
.L_27:
        /*0054*/ 	.byte	0x04, 0x29
        /*0056*/ 	.short	(.L_29 - .L_28)


	//   ....[0]....
.L_28:
        /*0058*/ 	.word	0xffffffff


	//   ....[1]....
        /*005c*/ 	.word	0xffffffff


	//   ....[2]....
        /*0060*/ 	.word	0xffffffff


	//   ....[3]....
        /*0064*/ 	.word	0xffffffff


	//   ....[4]....
        /*0068*/ 	.word	0xffffffff


	//   ....[5]....
        /*006c*/ 	.word	0xffffffff


	//----- nvinfo : EIATTR_COOP_GROUP_INSTR_OFFSETS
	.align		4
.L_29:
        /*0070*/ 	.byte	0x04, 0x28
        /*0072*/ 	.short	(.L_31 - .L_30)


	//   ....[0]....
.L_30:
        /*0074*/ 	.word	0x00000050


	//   ....[1]....
        /*0078*/ 	.word	0x00000080


	//   ....[2]....
        /*007c*/ 	.word	0x00000180


	//   ....[3]....
        /*0080*/ 	.word	0x00000440


	//   ....[4]....
        /*0084*/ 	.word	0x00000480


	//   ....[5]....
        /*0088*/ 	.word	0x000004c0


	//----- nvinfo : EIATTR_REG_RECONFIG
	.align		4
.L_31:
        /*008c*/ 	.byte	0x01, 0x54
	.zero		2


	//----- nvinfo : EIATTR_SYSCALL_OFFSETS
	.align		4
        /*0090*/ 	.byte	0x04, 0x46
        /*0092*/ 	.short	(.L_33 - .L_32)


	//   ....[0]....
.L_32:
        /*0094*/ 	.word	0x000017d0


	//----- nvinfo : EIATTR_MBARRIER_INSTR_OFFSETS
	.align		4
.L_33:
        /*0098*/ 	.byte	0x04, 0x39
        /*009a*/ 	.short	(.L_35 - .L_34)


	//   ....[0]....
.L_34:
        /*009c*/ 	.word	0x00000320
        /*00a0*/ 	.word	0x000000ff
        /*00a4*/ 	.word	0x00000000
        /*00a8*/ 	.short	0x0100
        /*00aa*/ 	.byte	0x09
	.zero		1


	//   ....[1]....
        /*00ac*/ 	.word	0x00000330
        /*00b0*/ 	.word	0x000000ff
        /*00b4*/ 	.word	0x00000040
        /*00b8*/ 	.short	0x0100
        /*00ba*/ 	.byte	0x09
	.zero		1


	//   ....[2]....
        /*00bc*/ 	.word	0x00000340
        /*00c0*/ 	.word	0x000000ff
        /*00c4*/ 	.word	0x00000008
        /*00c8*/ 	.short	0x0100
        /*00ca*/ 	.byte	0x09
	.zero		1


	//   ....[3]....
        /*00cc*/ 	.word	0x00000350
        /*00d0*/ 	.word	0x000000ff
        /*00d4*/ 	.word	0x00000048
        /*00d8*/ 	.short	0x0100
        /*00da*/ 	.byte	0x09
	.zero		1


	//   ....[4]....
        /*00dc*/ 	.word	0x00000360
        /*00e0*/ 	.word	0x000000ff
        /*00e4*/ 	.word	0x00000010
        /*00e8*/ 	.short	0x0100
        /*00ea*/ 	.byte	0x09
	.zero		1


	//   ....[5]....
        /*00ec*/ 	.word	0x00000370
        /*00f0*/ 	.word	0x000000ff
        /*00f4*/ 	.word	0x00000050
        /*00f8*/ 	.short	0x0100
        /*00fa*/ 	.byte	0x09
	.zero		1


	//   ....[6]....
        /*00fc*/ 	.word	0x00000380
        /*0100*/ 	.word	0x000000ff
        /*0104*/ 	.word	0x00000018
        /*0108*/ 	.short	0x0100
        /*010a*/ 	.byte	0x09
	.zero		1


	//   ....[7]....
        /*010c*/ 	.word	0x00000390
        /*0110*/ 	.word	0x000000ff
        /*0114*/ 	.word	0x00000058
        /*0118*/ 	.short	0x0100
        /*011a*/ 	.byte	0x09
	.zero		1


	//   ....[8]....
        /*011c*/ 	.word	0x000003a0
        /*0120*/ 	.word	0x000000ff
        /*0124*/ 	.word	0x00000020
        /*0128*/ 	.short	0x0100
        /*012a*/ 	.byte	0x09
	.zero		1


	//   ....[9]....
        /*012c*/ 	.word	0x000003b0
        /*0130*/ 	.word	0x000000ff
        /*0134*/ 	.word	0x00000060
        /*0138*/ 	.short	0x0100
        /*013a*/ 	.byte	0x09
	.zero		1


	//   ....[10]....
        /*013c*/ 	.word	0x000003c0
        /*0140*/ 	.word	0x000000ff
        /*0144*/ 	.word	0x00000028
        /*0148*/ 	.short	0x0100
        /*014a*/ 	.byte	0x09
	.zero		1


	//   ....[11]....
        /*014c*/ 	.word	0x000003d0
        /*0150*/ 	.word	0x000000ff
        /*0154*/ 	.word	0x00000068
        /*0158*/ 	.short	0x0100
        /*015a*/ 	.byte	0x09
	.zero		1


	//   ....[12]....
        /*015c*/ 	.word	0x000003e0
        /*0160*/ 	.word	0x000000ff
        /*0164*/ 	.word	0x00000030
        /*0168*/ 	.short	0x0100
        /*016a*/ 	.byte	0x09
	.zero		1


	//   ....[13]....
        /*016c*/ 	.word	0x000003f0
        /*0170*/ 	.word	0x000000ff
        /*0174*/ 	.word	0x00000070
        /*0178*/ 	.short	0x0100
        /*017a*/ 	.byte	0x09
	.zero		1


	//   ....[14]....
        /*017c*/ 	.word	0x00000400
        /*0180*/ 	.word	0x000000ff
        /*0184*/ 	.word	0x00000038
        /*0188*/ 	.short	0x0100
        /*018a*/ 	.byte	0x09
	.zero		1


	//   ....[15]....
        /*018c*/ 	.word	0x00000410
        /*0190*/ 	.word	0x000000ff
        /*0194*/ 	.word	0x00000078
        /*0198*/ 	.short	0x0100
        /*019a*/ 	.byte	0x09
	.zero		1


	//   ....[16]....
        /*019c*/ 	.word	0x000006a0
        /*01a0*/ 	.word	0x000000ff
        /*01a4*/ 	.word	0x000000b0
        /*01a8*/ 	.short	0x0100
        /*01aa*/ 	.byte	0x09
	.zero		1


	//   ....[17]....
        /*01ac*/ 	.word	0x000006b0
        /*01b0*/ 	.word	0x000000ff
        /*01b4*/ 	.word	0x000000b8
        /*01b8*/ 	.short	0x0100
        /*01ba*/ 	.byte	0x09
	.zero		1


	//   ....[18]....
        /*01bc*/ 	.word	0x000006f0
        /*01c0*/ 	.word	0x000000ff
        /*01c4*/ 	.word	0x00000090
        /*01c8*/ 	.short	0x0100
        /*01ca*/ 	.byte	0x0a
	.zero		1


	//   ....[19]....
        /*01cc*/ 	.word	0x00000710
        /*01d0*/ 	.word	0x000000ff
        /*01d4*/ 	.word	0x00000098
        /*01d8*/ 	.short	0x0100
        /*01da*/ 	.byte	0x0a
	.zero		1


	//   ....[20]....
        /*01dc*/ 	.word	0x00000720
        /*01e0*/ 	.word	0x000000ff
        /*01e4*/ 	.word	0x000000a0
        /*01e8*/ 	.short	0x0100
        /*01ea*/ 	.byte	0x0a
	.zero		1


	//   ....[21]....
        /*01ec*/ 	.word	0x00000730
        /*01f0*/ 	.word	0x000000ff
        /*01f4*/ 	.word	0x000000a8
        /*01f8*/ 	.short	0x0100
        /*01fa*/ 	.byte	0x0a
	.zero		1


	//   ....[22]....
        /*01fc*/ 	.word	0x000016b0
        /*0200*/ 	.word	0x00000033
        /*0204*/ 	.word	0x00000000
        /*0208*/ 	.short	0x010a
        /*020a*/ 	.byte	0x31
	.zero		1


	//   ....[23]....
        /*020c*/ 	.word	0x00001860
        /*0210*/ 	.word	0x00000003
        /*0214*/ 	.word	0x00000000
        /*0218*/ 	.short	0x010a
        /*021a*/ 	.byte	0x3f
	.zero		1


	//   ....[24]....
        /*021c*/ 	.word	0x000018a0
        /*0220*/ 	.word	0x00000003
        /*0224*/ 	.word	0x00000000
        /*0228*/ 	.short	0x010a
        /*022a*/ 	.byte	0x3f
	.zero		1


	//   ....[25]....
        /*022c*/ 	.word	0x00002360
        /*0230*/ 	.word	0x000000ff
        /*0234*/ 	.word	0x00000000
        /*0238*/ 	.short	0x010a
        /*023a*/ 	.byte	0x04
	.zero		1


	//   ....[26]....
        /*023c*/ 	.word	0x000023a0
        /*0240*/ 	.word	0x000000ff
        /*0244*/ 	.word	0x00000000
        /*0248*/ 	.short	0x010a
        /*024a*/ 	.byte	0x04
	.zero		1


	//   ....[27]....
        /*024c*/ 	.word	0x00002dd0
        /*0250*/ 	.word	0x000000ff
        /*0254*/ 	.word	0x00000000
        /*0258*/ 	.short	0x0101
        /*025a*/ 	.byte	0x04
	.zero		1


	//   ....[28]....
        /*025c*/ 	.word	0x00002ec0
        /*0260*/ 	.word	0x00000034
        /*0264*/ 	.word	0x00000000
        /*0268*/ 	.short	0x0101
        /*026a*/ 	.byte	0x2c
	.zero		1


	//   ....[29]....
        /*026c*/ 	.word	0x00002f80
        /*0270*/ 	.word	0x000000ff
        /*0274*/ 	.word	0x00000000
        /*0278*/ 	.short	0x0101
        /*027a*/ 	.byte	0x04
	.zero		1


	//   ....[30]....
        /*027c*/ 	.word	0x00003030
        /*0280*/ 	.word	0x00000033
        /*0284*/ 	.word	0x00000010
        /*0288*/ 	.short	0x010a
        /*028a*/ 	.byte	0x31
	.zero		1


	//   ....[31]....
        /*028c*/ 	.word	0x00004c30
        /*0290*/ 	.word	0x00000036
        /*0294*/ 	.word	0x00000000
        /*0298*/ 	.short	0x0101
        /*029a*/ 	.byte	0x2c
	.zero		1


	//   ....[32]....
        /*029c*/ 	.word	0x00005610
        /*02a0*/ 	.word	0x00000007
        /*02a4*/ 	.word	0x00000040
        /*02a8*/ 	.short	0x010a
        /*02aa*/ 	.byte	0x3f
	.zero		1


	//   ....[33]....
        /*02ac*/ 	.word	0x00005a70
        /*02b0*/ 	.word	0x00000003
        /*02b4*/ 	.word	0x000000b8
        /*02b8*/ 	.short	0x0101
        /*02ba*/ 	.byte	0x3f
	.zero		1


	//   ....[34]....
        /*02bc*/ 	.word	0x000061e0
        /*02c0*/ 	.word	0x00000007
        /*02c4*/ 	.word	0x00000000
        /*02c8*/ 	.short	0x010a
        /*02ca*/ 	.byte	0x3f
	.zero		1


	//   ....[35]....
        /*02cc*/ 	.word	0x00006260
        /*02d0*/ 	.word	0x00000009
        /*02d4*/ 	.word	0x00000000
        /*02d8*/ 	.short	0x010a
        /*02da*/ 	.byte	0x3f
	.zero		1


	//   ....[36]....
        /*02dc*/ 	.word	0x000062f0
        /*02e0*/ 	.word	0x00000006
        /*02e4*/ 	.word	0x00000000
        /*02e8*/ 	.short	0x010a
        /*02ea*/ 	.byte	0x3f
	.zero		1


	//   ....[37]....
        /*02ec*/ 	.word	0x00006380
        /*02f0*/ 	.word	0x00000009
        /*02f4*/ 	.word	0x00000000
        /*02f8*/ 	.short	0x010a
        /*02fa*/ 	.byte	0x3f
	.zero		1


	//   ....[38]....
        /*02fc*/ 	.word	0x00006410
        /*0300*/ 	.word	0x00000006
        /*0304*/ 	.word	0x00000000
        /*0308*/ 	.short	0x010a
        /*030a*/ 	.byte	0x3f
	.zero		1


	//   ....[39]....
        /*030c*/ 	.word	0x000064a0
        /*0310*/ 	.word	0x00000009
        /*0314*/ 	.word	0x00000000
        /*0318*/ 	.short	0x010a
        /*031a*/ 	.byte	0x3f
	.zero		1


	//   ....[40]....
        /*031c*/ 	.word	0x00006530
        /*0320*/ 	.word	0x00000006
        /*0324*/ 	.word	0x00000000
        /*0328*/ 	.short	0x010a
        /*032a*/ 	.byte	0x3f
	.zero		1


	//   ....[41]....
        /*032c*/ 	.word	0x000065c0
        /*0330*/ 	.word	0x00000003
        /*0334*/ 	.word	0x00000000
        /*0338*/ 	.short	0x010a
        /*033a*/ 	.byte	0x3f
	.zero		1


	//   ....[42]....
        /*033c*/ 	.word	0x00006620
        /*0340*/ 	.word	0x00000035
        /*0344*/ 	.word	0x00000000
        /*0348*/ 	.short	0x010a
        /*034a*/ 	.byte	0x3f
	.zero		1


	//   ....[43]....
        /*034c*/ 	.word	0x00006670
        /*0350*/ 	.word	0x00000003
        /*0354*/ 	.word	0x00000000
        /*0358*/ 	.short	0x010a
        /*035a*/ 	.byte	0x3f
	.zero		1


	//   ....[44]....
        /*035c*/ 	.word	0x000066d0
        /*0360*/ 	.word	0x00000004
        /*0364*/ 	.word	0x00000000
        /*0368*/ 	.short	0x010a
        /*036a*/ 	.byte	0x3f
	.zero		1


	//   ....[45]....
        /*036c*/ 	.word	0x00006720
        /*0370*/ 	.word	0x00000035
        /*0374*/ 	.word	0x00000010
        /*0378*/ 	.short	0x010a
        /*037a*/ 	.byte	0x3f
	.zero		1


	//   ....[46]....
        /*037c*/ 	.word	0x000067f0
        /*0380*/ 	.word	0x00000007
        /*0384*/ 	.word	0x00000040
        /*0388*/ 	.short	0x010a
        /*038a*/ 	.byte	0x3f
	.zero		1


	//   ....[47]....
        /*038c*/ 	.word	0x000068c0
        /*0390*/ 	.word	0x00000007
        /*0394*/ 	.word	0x00000000
        /*0398*/ 	.short	0x010a
        /*039a*/ 	.byte	0x3f
	.zero		1


	//   ....[48]....
        /*039c*/ 	.word	0x00006910
        /*03a0*/ 	.word	0x00000009
        /*03a4*/ 	.word	0x00000000
        /*03a8*/ 	.short	0x010a
        /*03aa*/ 	.byte	0x3f
	.zero		1


	//   ....[49]....
        /*03ac*/ 	.word	0x00006960
        /*03b0*/ 	.word	0x00000006
        /*03b4*/ 	.word	0x00000000
        /*03b8*/ 	.short	0x010a
        /*03ba*/ 	.byte	0x3f
	.zero		1


	//   ....[50]....
        /*03bc*/ 	.word	0x000069b0
        /*03c0*/ 	.word	0x00000009
        /*03c4*/ 	.word	0x00000000
        /*03c8*/ 	.short	0x010a
        /*03ca*/ 	.byte	0x3f
	.zero		1


	//   ....[51]....
        /*03cc*/ 	.word	0x00006a00
        /*03d0*/ 	.word	0x00000006
        /*03d4*/ 	.word	0x00000000
        /*03d8*/ 	.short	0x010a
        /*03da*/ 	.byte	0x3f
	.zero		1


	//   ....[52]....
        /*03dc*/ 	.word	0x00006a50
        /*03e0*/ 	.word	0x00000009
        /*03e4*/ 	.word	0x00000000
        /*03e8*/ 	.short	0x010a
        /*03ea*/ 	.byte	0x3f
	.zero		1


	//   ....[53]....
        /*03ec*/ 	.word	0x00006aa0
        /*03f0*/ 	.word	0x00000006
        /*03f4*/ 	.word	0x00000000
        /*03f8*/ 	.short	0x010a
        /*03fa*/ 	.byte	0x3f
	.zero		1


	//----- nvinfo : EIATTR_NUM_MBARRIERS
	.align		4
.L_35:
        /*03fc*/ 	.byte	0x03, 0x38
        /*03fe*/ 	.short	0x0016


	//----- nvinfo : EIATTR_EXIT_INSTR_OFFSETS
	.align		4
        /*0400*/ 	.byte	0x04, 0x1c
        /*0402*/ 	.short	(.L_37 - .L_36)


	//   ....[0]....
.L_36:
        /*0404*/ 	.word	0x000012f0


	//   ....[1]....
        /*0408*/ 	.word	0x00001350


	//   ....[2]....
        /*040c*/ 	.word	0x00005340


	//   ....[3]....
        /*0410*/ 	.word	0x00005370


	//   ....[4]....
        /*0414*/ 	.word	0x00006610


	//----- nvinfo : EIATTR_MAX_THREADS
	.align		4
.L_37:
        /*0418*/ 	.byte	0x04, 0x05
        /*041a*/ 	.short	(.L_39 - .L_38)
.L_38:
        /*041c*/ 	.word	0x00000180
        /*0420*/ 	.word	0x00000001
        /*0424*/ 	.word	0x00000001


	//----- nvinfo : EIATTR_CRS_STACK_SIZE
	.align		4
.L_39:
        /*0428*/ 	.byte	0x04, 0x1e
        /*042a*/ 	.short	(.L_41 - .L_40)
.L_40:
        /*042c*/ 	.word	0x00000000


	//----- nvinfo : EIATTR_CBANK_PARAM_SIZE
	.align		4
.L_41:
        /*0430*/ 	.byte	0x03, 0x19
        /*0432*/ 	.short	0x0470


	//----- nvinfo : EIATTR_PARAM_CBANK
	.align		4
        /*0434*/ 	.byte	0x04, 0x0a
        /*0436*/ 	.short	(.L_43 - .L_42)
	.align		4
.L_42:
        /*0438*/ 	.word	index@(.nv.constant0._ZN7cutlass13device_kernelINS_4gemm6kernel13GemmUniversalIN4cute5tupleIJiiiiEEENS1_10collective13CollectiveMmaINS1_34MainloopSm90TmaGmmaWarpSpecializedILi8ENS5_IJNS4_1CILi1EEESB_SB_EEENS1_32KernelTmaWarpSpecializedPingpongEEENS5_IJNSA_ILi64EEENSA_ILi48EEENSA_ILi128EEEEEENS_10bfloat16_tENS5_IJlSB_lEEESJ_SK_NS4_8TiledMMAINS4_8MMA_AtomIJNS4_4SM904GMMA27MMA_64x16x16_F32BF16BF16_SSILNSO_5MajorE0ELSQ_0ELNSO_7ScaleInE1ELSR_1EEEEEENS4_6LayoutISC_NS5_IJNSA_ILi0EEESV_SV_EEEEENS5_IJNS4_10UnderscoreESY_SY_EEEEENS4_13SM90_TMA_LOADENS4_14ComposedLayoutINS4_7SwizzleILi3ELi4ELi3EEENS4_18smem_ptr_flag_bitsILi16EEENSU_INS5_IJNSA_ILi8EEESF_EEENS5_IJSF_SB_EEEEEEEvNS4_8identityES11_S1B_vS1C_EENS_8epilogue10collective6detail29Sm90TmaWarpSpecializedAdapterINS1F_15DefaultEpilogueISJ_SK_SK_NS1E_6thread17LinearCombinationISJ_Li1EffLNS1J_9ScaleType4KindE0ELNS_15FloatRoundStyleE2ESJ_EENS1_15EpilogueDefaultEEEEEvvEEEEvNT_6ParamsE)
        /*043c*/ 	.short	0x0210
        /*043e*/ 	.short	0x0470


	//----- nvinfo : EIATTR_SW_WAR
	.align		4
.L_43:
        /*0440*/ 	.byte	0x04, 0x36
        /*0442*/ 	.short	(.L_45 - .L_44)
.L_44:
        /*0444*/ 	.word	0x00000008
.L_45:


//--------------------- .nv.callgraph             --------------------------
	.section	.nv.callgraph,"",@"SHT_CUDA_CALLGRAPH"
	.align	4
	.sectionentsize	8
	.align		4
        /*0000*/ 	.word	0x00000000
	.align		4
        /*0004*/ 	.word	0xffffffff
	.align		4
        /*0008*/ 	.word	index@(_ZN7cutlass13device_kernelINS_4gemm6kernel13GemmUniversalIN4cute5tupleIJiiiiEEENS1_10collective13CollectiveMmaINS1_34MainloopSm90TmaGmmaWarpSpecializedILi8ENS5_IJNS4_1CILi1EEESB_SB_EEENS1_32KernelTmaWarpSpecializedPingpongEEENS5_IJNSA_ILi64EEENSA_ILi48EEENSA_ILi128EEEEEENS_10bfloat16_tENS5_IJlSB_lEEESJ_SK_NS4_8TiledMMAINS4_8MMA_AtomIJNS4_4SM904GMMA27MMA_64x16x16_F32BF16BF16_SSILNSO_5MajorE0ELSQ_0ELNSO_7ScaleInE1ELSR_1EEEEEENS4_6LayoutISC_NS5_IJNSA_ILi0EEESV_SV_EEEEENS5_IJNS4_10UnderscoreESY_SY_EEEEENS4_13SM90_TMA_LOADENS4_14ComposedLayoutINS4_7SwizzleILi3ELi4ELi3EEENS4_18smem_ptr_flag_bitsILi16EEENSU_INS5_IJNSA_ILi8EEESF_EEENS5_IJSF_SB_EEEEEEEvNS4_8identityES11_S1B_vS1C_EENS_8epilogue10collective6detail29Sm90TmaWarpSpecializedAdapterINS1F_15DefaultEpilogueISJ_SK_SK_NS1E_6thread17LinearCombinationISJ_Li1EffLNS1J_9ScaleType4KindE0ELNS_15FloatRoundStyleE2ESJ_EENS1_15EpilogueDefaultEEEEEvvEEEEvNT_6ParamsE)
	.align		4
        /*000c*/ 	.word	index@(__assertfail)
	.align		4
        /*0010*/ 	.word	0x00000000
	.align		4
        /*0014*/ 	.word	0xfffffffe
	.align		4
        /*0018*/ 	.word	0x00000000
	.align		4
        /*001c*/ 	.word	0xfffffffd
	.align		4
        /*0020*/ 	.word	0x00000000
	.align		4
        /*0024*/ 	.word	0xfffffffc


//--------------------- .nv.constant4             --------------------------
	.section	.nv.constant4,"a",@progbits
	.align	8
	.align		8
.nv.constant4:
        /*0000*/ 	.dword	__assertfail
	.align		8
        /*0008*/ 	.dword	__unnamed_1
	.align		8
        /*0010*/ 	.dword	_ZN40_INTERNAL_29520fca_4_k_cu_c1c6f160_106774cuda3std3__45__cpo5beginE
	.align		8
        /*0018*/ 	.dword	_ZN40_INTERNAL_29520fca_4_k_cu_c1c6f160_106774cuda3std3__45__cpo3endE
	.align		8
        /*0020*/ 	.dword	_ZN40_INTERNAL_29520fca_4_k_cu_c1c6f160_106774cuda3std3__45__cpo6cbeginE
	.align		8
        /*0028*/ 	.dword	_ZN40_INTERNAL_29520fca_4_k_cu_c1c6f160_106774cuda3std3__45__cpo4cendE
	.align		8
        /*0030*/ 	.dword	_ZN40_INTERNAL_29520fca_4_k_cu_c1c6f160_106774cuda3std3__442_GLOBAL__N__29520fca_4_k_cu_c1c6f160_106776ignoreE
	.align		8
        /*0038*/ 	.dword	_ZN40_INTERNAL_29520fca_4_k_cu_c1c6f160_106774cuda3std3__419piecewise_constructE
	.align		8
        /*0040*/ 	.dword	_ZN40_INTERNAL_29520fca_4_k_cu_c1c6f160_106774cuda3std3__48in_placeE
	.align		8
        /*0048*/ 	.dword	_ZN40_INTERNAL_29520fca_4_k_cu_c1c6f160_106774cuda3std6ranges3__45__cpo4swapE
	.align		8
        /*0050*/ 	.dword	_ZN40_INTERNAL_29520fca_4_k_cu_c1c6f160_106774cuda3std6ranges3__45__cpo9iter_moveE
	.align		8
        /*0058*/ 	.dword	_ZN40_INTERNAL_29520fca_4_k_cu_c1c6f160_106774cute7productE
	.align		8
        /*0060*/ 	.dword	_ZN40_INTERNAL_29520fca_4_k_cu_c1c6f160_106774cute1_E
	.align		8
        /*0068*/ 	.dword	$str$22
	.align		8
        /*0070*/ 	.dword	$str$23


//--------------------- .text._ZN7cutlass13device_kernelINS_4gemm6kernel13GemmUniversalIN4cute5tupleIJiiiiEEENS1_10collective13CollectiveMmaINS1_34MainloopSm90TmaGmmaWarpSpecializedILi8ENS5_IJNS4_1CILi1EEESB_SB_EEENS1_32KernelTmaWarpSpecializedPingpongEEENS5_IJNSA_ILi64EEENSA_ILi48EEENSA_ILi128EEEEEENS_10bfloat16_tENS5_IJlSB_lEEESJ_SK_NS4_8TiledMMAINS4_8MMA_AtomIJNS4_4SM904GMMA27MMA_64x16x16_F32BF16BF16_SSILNSO_5MajorE0ELSQ_0ELNSO_7ScaleInE1ELSR_1EEEEEENS4_6LayoutISC_NS5_IJNSA_ILi0EEESV_SV_EEEEENS5_IJNS4_10UnderscoreESY_SY_EEEEENS4_13SM90_TMA_LOADENS4_14ComposedLayoutINS4_7SwizzleILi3ELi4ELi3EEENS4_18smem_ptr_flag_bitsILi16EEENSU_INS5_IJNSA_ILi8EEESF_EEENS5_IJSF_SB_EEEEEEEvNS4_8identityES11_S1B_vS1C_EENS_8epilogue10collective6detail29Sm90TmaWarpSpecializedAdapterINS1F_15DefaultEpilogueISJ_SK_SK_NS1E_6thread17LinearCombinationISJ_Li1EffLNS1J_9ScaleType4KindE0ELNS_15FloatRoundStyleE2ESJ_EENS1_15EpilogueDefaultEEEEEvvEEEEvNT_6ParamsE --------------------------
	.section	.text._ZN7cutlass13device_kernelINS_4gemm6kernel13GemmUniversalIN4cute5tupleIJiiiiEEENS1_10collective13CollectiveMmaINS1_34MainloopSm90TmaGmmaWarpSpecializedILi8ENS5_IJNS4_1CILi1EEESB_SB_EEENS1_32KernelTmaWarpSpecializedPingpongEEENS5_IJNSA_ILi64EEENSA_ILi48EEENSA_ILi128EEEEEENS_10bfloat16_tENS5_IJlSB_lEEESJ_SK_NS4_8TiledMMAINS4_8MMA_AtomIJNS4_4SM904GMMA27MMA_64x16x16_F32BF16BF16_SSILNSO_5MajorE0ELSQ_0ELNSO_7ScaleInE1ELSR_1EEEEEENS4_6LayoutISC_NS5_IJNSA_ILi0EEESV_SV_EEEEENS5_IJNS4_10UnderscoreESY_SY_EEEEENS4_13SM90_TMA_LOADENS4_14ComposedLayoutINS4_7SwizzleILi3ELi4ELi3EEENS4_18smem_ptr_flag_bitsILi16EEENSU_INS5_IJNSA_ILi8EEESF_EEENS5_IJSF_SB_EEEEEEEvNS4_8identityES11_S1B_vS1C_EENS_8epilogue10collective6detail29Sm90TmaWarpSpecializedAdapterINS1F_15DefaultEpilogueISJ_SK_SK_NS1E_6thread17LinearCombinationISJ_Li1EffLNS1J_9ScaleType4KindE0ELNS_15FloatRoundStyleE2ESJ_EENS1_15EpilogueDefaultEEEEEvvEEEEvNT_6ParamsE,"ax",@progbits
	.align	128
.text._ZN7cutlass13device_kernelINS_4gemm6kernel13GemmUniversalIN4cute5tupleIJiiiiEEENS1_10collective13CollectiveMmaINS1_34MainloopSm90TmaGmmaWarpSpecializedILi8ENS5_IJNS4_1CILi1EEESB_SB_EEENS1_32KernelTmaWarpSpecializedPingpongEEENS5_IJNSA_ILi64EEENSA_ILi48EEENSA_ILi128EEEEEENS_10bfloat16_tENS5_IJlSB_lEEESJ_SK_NS4_8TiledMMAINS4_8MMA_AtomIJNS4_4SM904GMMA27MMA_64x16x16_F32BF16BF16_SSILNSO_5MajorE0ELSQ_0ELNSO_7ScaleInE1ELSR_1EEEEEENS4_6LayoutISC_NS5_IJNSA_ILi0EEESV_SV_EEEEENS5_IJNS4_10UnderscoreESY_SY_EEEEENS4_13SM90_TMA_LOADENS4_14ComposedLayoutINS4_7SwizzleILi3ELi4ELi3EEENS4_18smem_ptr_flag_bitsILi16EEENSU_INS5_IJNSA_ILi8EEESF_EEENS5_IJSF_SB_EEEEEEEvNS4_8identityES11_S1B_vS1C_EENS_8epilogue10collective6detail29Sm90TmaWarpSpecializedAdapterINS1F_15DefaultEpilogueISJ_SK_SK_NS1E_6thread17LinearCombinationISJ_Li1EffLNS1J_9ScaleType4KindE0ELNS_15FloatRoundStyleE2ESJ_EENS1_15EpilogueDefaultEEEEEvvEEEEvNT_6ParamsE:
        .type           _ZN7cutlass13device_kernelINS_4gemm6kernel13GemmUniversalIN4cute5tupleIJiiiiEEENS1_10collective13CollectiveMmaINS1_34MainloopSm90TmaGmmaWarpSpecializedILi8ENS5_IJNS4_1CILi1EEESB_SB_EEENS1_32KernelTmaWarpSpecializedPingpongEEENS5_IJNSA_ILi64EEENSA_ILi48EEENSA_ILi128EEEEEENS_10bfloat16_tENS5_IJlSB_lEEESJ_SK_NS4_8TiledMMAINS4_8MMA_AtomIJNS4_4SM904GMMA27MMA_64x16x16_F32BF16BF16_SSILNSO_5MajorE0ELSQ_0ELNSO_7ScaleInE1ELSR_1EEEEEENS4_6LayoutISC_NS5_IJNSA_ILi0EEESV_SV_EEEEENS5_IJNS4_10UnderscoreESY_SY_EEEEENS4_13SM90_TMA_LOADENS4_14ComposedLayoutINS4_7SwizzleILi3ELi4ELi3EEENS4_18smem_ptr_flag_bitsILi16EEENSU_INS5_IJNSA_ILi8EEESF_EEENS5_IJSF_SB_EEEEEEEvNS4_8identityES11_S1B_vS1C_EENS_8epilogue10collective6detail29Sm90TmaWarpSpecializedAdapterINS1F_15DefaultEpilogueISJ_SK_SK_NS1E_6thread17LinearCombinationISJ_Li1EffLNS1J_9ScaleType4KindE0ELNS_15FloatRoundStyleE2ESJ_EENS1_15EpilogueDefaultEEEEEvvEEEEvNT_6ParamsE,@function
        .size           _ZN7cutlass13device_kernelINS_4gemm6kernel13GemmUniversalIN4cute5tupleIJiiiiEEENS1_10collective13CollectiveMmaINS1_34MainloopSm90TmaGmmaWarpSpecializedILi8ENS5_IJNS4_1CILi1EEESB_SB_EEENS1_32KernelTmaWarpSpecializedPingpongEEENS5_IJNSA_ILi64EEENSA_ILi48EEENSA_ILi128EEEEEENS_10bfloat16_tENS5_IJlSB_lEEESJ_SK_NS4_8TiledMMAINS4_8MMA_AtomIJNS4_4SM904GMMA27MMA_64x16x16_F32BF16BF16_SSILNSO_5MajorE0ELSQ_0ELNSO_7ScaleInE1ELSR_1EEEEEENS4_6LayoutISC_NS5_IJNSA_ILi0EEESV_SV_EEEEENS5_IJNS4_10UnderscoreESY_SY_EEEEENS4_13SM90_TMA_LOADENS4_14ComposedLayoutINS4_7SwizzleILi3ELi4ELi3EEENS4_18smem_ptr_flag_bitsILi16EEENSU_INS5_IJNSA_ILi8EEESF_EEENS5_IJSF_SB_EEEEEEEvNS4_8identityES11_S1B_vS1C_EENS_8epilogue10collective6detail29Sm90TmaWarpSpecializedAdapterINS1F_15DefaultEpilogueISJ_SK_SK_NS1E_6thread17LinearCombinationISJ_Li1EffLNS1J_9ScaleType4KindE0ELNS_15FloatRoundStyleE2ESJ_EENS1_15EpilogueDefaultEEEEEvvEEEEvNT_6ParamsE,(.L_x_125 - _ZN7cutlass13device_kernelINS_4gemm6kernel13GemmUniversalIN4cute5tupleIJiiiiEEENS1_10collective13CollectiveMmaINS1_34MainloopSm90TmaGmmaWarpSpecializedILi8ENS5_IJNS4_1CILi1EEESB_SB_EEENS1_32KernelTmaWarpSpecializedPingpongEEENS5_IJNSA_ILi64EEENSA_ILi48EEENSA_ILi128EEEEEENS_10bfloat16_tENS5_IJlSB_lEEESJ_SK_NS4_8TiledMMAINS4_8MMA_AtomIJNS4_4SM904GMMA27MMA_64x16x16_F32BF16BF16_SSILNSO_5MajorE0ELSQ_0ELNSO_7ScaleInE1ELSR_1EEEEEENS4_6LayoutISC_NS5_IJNSA_ILi0EEESV_SV_EEEEENS5_IJNS4_10UnderscoreESY_SY_EEEEENS4_13SM90_TMA_LOADENS4_14ComposedLayoutINS4_7SwizzleILi3ELi4ELi3EEENS4_18smem_ptr_flag_bitsILi16EEENSU_INS5_IJNSA_ILi8EEESF_EEENS5_IJSF_SB_EEEEEEEvNS4_8identityES11_S1B_vS1C_EENS_8epilogue10collective6detail29Sm90TmaWarpSpecializedAdapterINS1F_15DefaultEpilogueISJ_SK_SK_NS1E_6thread17LinearCombinationISJ_Li1EffLNS1J_9ScaleType4KindE0ELNS_15FloatRoundStyleE2ESJ_EENS1_15EpilogueDefaultEEEEEvvEEEEvNT_6ParamsE)
        .other          _ZN7cutlass13device_kernelINS_4gemm6kernel13GemmUniversalIN4cute5tupleIJiiiiEEENS1_10collective13CollectiveMmaINS1_34MainloopSm90TmaGmmaWarpSpecializedILi8ENS5_IJNS4_1CILi1EEESB_SB_EEENS1_32KernelTmaWarpSpecializedPingpongEEENS5_IJNSA_ILi64EEENSA_ILi48EEENSA_ILi128EEEEEENS_10bfloat16_tENS5_IJlSB_lEEESJ_SK_NS4_8TiledMMAINS4_8MMA_AtomIJNS4_4SM904GMMA27MMA_64x16x16_F32BF16BF16_SSILNSO_5MajorE0ELSQ_0ELNSO_7ScaleInE1ELSR_1EEEEEENS4_6LayoutISC_NS5_IJNSA_ILi0EEESV_SV_EEEEENS5_IJNS4_10UnderscoreESY_SY_EEEEENS4_13SM90_TMA_LOADENS4_14ComposedLayoutINS4_7SwizzleILi3ELi4ELi3EEENS4_18smem_ptr_flag_bitsILi16EEENSU_INS5_IJNSA_ILi8EEESF_EEENS5_IJSF_SB_EEEEEEEvNS4_8identityES11_S1B_vS1C_EENS_8epilogue10collective6detail29Sm90TmaWarpSpecializedAdapterINS1F_15DefaultEpilogueISJ_SK_SK_NS1E_6thread17LinearCombinationISJ_Li1EffLNS1J_9ScaleType4KindE0ELNS_15FloatRoundStyleE2ESJ_EENS1_15EpilogueDefaultEEEEEvvEEEEvNT_6ParamsE,@"STO_CUDA_ENTRY STV_DEFAULT"
_ZN7cutlass13device_kernelINS_4gemm6kernel13GemmUniversalIN4cute5tupleIJiiiiEEENS1_10collective13CollectiveMmaINS1_34MainloopSm90TmaGmmaWarpSpecializedILi8ENS5_IJNS4_1CILi1EEESB_SB_EEENS1_32KernelTmaWarpSpecializedPingpongEEENS5_IJNSA_ILi64EEENSA_ILi48EEENSA_ILi128EEEEEENS_10bfloat16_tENS5_IJlSB_lEEESJ_SK_NS4_8TiledMMAINS4_8MMA_AtomIJNS4_4SM904GMMA27MMA_64x16x16_F32BF16BF16_SSILNSO_5MajorE0ELSQ_0ELNSO_7ScaleInE1ELSR_1EEEEEENS4_6LayoutISC_NS5_IJNSA_ILi0EEESV_SV_EEEEENS5_IJNS4_10UnderscoreESY_SY_EEEEENS4_13SM90_TMA_LOADENS4_14ComposedLayoutINS4_7SwizzleILi3ELi4ELi3EEENS4_18smem_ptr_flag_bitsILi16EEENSU_INS5_IJNSA_ILi8EEESF_EEENS5_IJSF_SB_EEEEEEEvNS4_8identityES11_S1B_vS1C_EENS_8epilogue10collective6detail29Sm90TmaWarpSpecializedAdapterINS1F_15DefaultEpilogueISJ_SK_SK_NS1E_6thread17LinearCombinationISJ_Li1EffLNS1J_9ScaleType4KindE0ELNS_15FloatRoundStyleE2ESJ_EENS1_15EpilogueDefaultEEEEEvvEEEEvNT_6ParamsE:
[----:B------:R-:W0:Y:S01]  /*0000*/  LDC R1, c[0x0][0x28] ;  /* 0x00000a00ff017b82 */ /* 0x000e220000000800 */
[----:B------:R-:W1:Y:S01]  /*0010*/  S2R R4, SR_TID.X ;  /* 0x0000000000047919 */ /* 0x000e620000002100 */
[----:B------:R-:W-:Y:S01]  /*0020*/  ELECT P0, URZ, PT ;  /* 0x00000000003f782f */ /* 0x000fe20003800000 */
[----:B------:R-:W-:Y:S01]  /*0030*/  BSSY B0, `(.L_x_0) ;  /* 0x0000014000007945 */ /* 0x000fe20003800000 */
[----:B-1----:R-:W-:-:S05]  /*0040*/  SHF.R.U32.HI R0, RZ, 0x5, R4 ;  /* 0x00000005ff007819 */ /* 0x002fca0000011604 */
[----:B------:R-:W1:Y:S02]  /*0050*/  SHFL.IDX PT, R2, R0, RZ, 0x1f ;  /* 0x00001fff00027589 */ /* 0x000e6400000e0000 */
[----:B-1----:R-:W-:Y:S02]  /*0060*/  R2UR UR8, R2 ;  /* 0x00000000020872ca */ /* 0x002fe400000e0000 */
[----:B------:R-:W-:-:S05]  /*0070*/  SHF.R.U32.HI R2, RZ, 0x7, R4 ;  /* 0x00000007ff027819 */ /* 0x000fca0000011604 */
[----:B------:R1:W2:Y:S06]  /*0080*/  SHFL.IDX PT, R3, R2, RZ, 0x1f ;  /* 0x00001fff02037589 */ /* 0x0002ac00000e0000 */
[----:B------:R-:W-:Y:S02]  /*0090*/  USHF.R.S32.HI UR4, URZ, 0x1f, UR8 ;  /* 0x0000001f3f047899 */ /* 0x000fe40008011408 */
[----:B------:R-:W-:Y:S02]  /*00a0*/  ISETP.NE.OR P0, PT, RZ, UR8, !P0 ;  /* 0x00000008ff007c0c */ /* 0x000fe4000c705670 */
[----:B------:R-:W-:-:S04]  /*00b0*/  ULEA.HI UR4, UR4, UR8, URZ, 0x2 ;  /* 0x0000000804047291 */ /* 0x000fc8000f8f103f */
[----:B------:R-:W-:-:S04]  /*00c0*/  ULOP3.LUT UR4, UR4, 0xfffffffc, URZ, 0xc0, !UPT ;  /* 0xfffffffc04047892 */ /* 0x000fc8000f8ec03f */
[----:B------:R-:W-:-:S03]  /*00d0*/  UIADD3 UR8, UR8, -UR4, URZ ;  /* 0x8000000408087290 */ /* 0x000fc6000fffe03f */
[----:B01----:R-:W-:Y:S09]  /*00e0*/  @P0 BRA `(.L_x_1) ;  /* 0x0000000000200947 */ /* 0x003ff20003800000 */
[----:B------:R-:W-:Y:S02]  /*00f0*/  ULDC.64 UR4, c[0x0][0x198] ;  /* 0x0000660000047ab9 */ /* 0x000fe40000000a00 */
[----:B------:R-:W-:Y:S02]  /*0100*/  UIADD3 UR6, UP0, UR4, 0xf0, URZ ;  /* 0x000000f004067890 */ /* 0x000fe4000ff1e03f */
[----:B------:R-:W-:Y:S02]  /*0110*/  UIADD3 UR4, UP1, UR4, 0x1f0, URZ ;  /* 0x000001f004047890 */ /* 0x000fe4000ff3e03f */
[----:B------:R-:W-:Y:S02]  /*0120*/  UIADD3.X UR7, URZ, UR5, URZ, UP0, !UPT ;  /* 0x000000053f077290 */ /* 0x000fe400087fe43f */
[----:B------:R-:W-:-:S07]  /*0130*/  UIADD3.X UR5, URZ, UR5, URZ, UP1, !UPT ;  /* 0x000000053f057290 */ /* 0x000fce0008ffe43f */
[----:B------:R0:W-:Y:S02]  /*0140*/  UTMACCTL.PF [UR6] ;  /* 0x00000000060079b9 */ /* 0x0001e40008040000 */
[----:B------:R0:W-:Y:S02]  /*0150*/  UTMACCTL.PF [UR4] ;  /* 0x00000000040079b9 */ /* 0x0001e40008040000 */
[----:B0-----:R-:W-:Y:S01]  /*0160*/  NOP ;  /* 0x0000000000007918 */ /* 0x001fe20000000000 */
.L_x_1:
[----:B------:R-:W-:Y:S05]  /*0170*/  BSYNC B0 ;  /* 0x0000000000007941 */ /* 0x000fea0003800000 */
.L_x_0:
[----:B------:R-:W0:Y:S01]  /*0180*/  SHFL.IDX PT, R5, R0, RZ, 0x1f ;  /* 0x00001fff00057589 */ /* 0x000e2200000e0000 */
[----:B--2---:R-:W-:Y:S01]  /*0190*/  R2UR UR15, R3 ;  /* 0x00000000030f72ca */ /* 0x004fe200000e0000 */
[----:B------:R-:W-:-:S04]  /*01a0*/  UISETP.NE.AND UP0, UPT, UR8, 0x3, UPT ;  /* 0x000000030800788c */ /* 0x000fc8000bf05270 */
[----:B------:R-:W-:-:S08]  /*01b0*/  UISETP.EQ.OR UP0, UPT, UR8, URZ, !UP0 ;  /* 0x0000003f0800728c */ /* 0x000fd0000c702670 */
[----:B------:R-:W-:Y:S02]  /*01c0*/  UIADD3 UR18, UR15, -0x1, URZ ;  /* 0xffffffff0f127890 */ /* 0x000fe4000fffe03f */
[----:B------:R-:W-:Y:S02]  /*01d0*/  UISETP.EQ.AND UP0, UPT, UR15, URZ, UP0 ;  /* 0x0000003f0f00728c */ /* 0x000fe40008702270 */
[----:B------:R-:W-:Y:S02]  /*01e0*/  UISETP.GE.U32.AND UP1, UPT, UR18, 0x2, UPT ;  /* 0x000000021200788c */ /* 0x000fe4000bf26070 */
[----:B------:R-:W-:Y:S01]  /*01f0*/  USEL UR40, URZ, 0x1, !UP0 ;  /* 0x000000013f287887 */ /* 0x000fe2000c000000 */
[----:B0-----:R-:W-:-:S03]  /*0200*/  ISETP.NE.AND P0, PT, R5, RZ, PT ;  /* 0x000000ff0500720c */ /* 0x001fc60003f05270 */
[----:B------:R-:W-:-:S10]  /*0210*/  USEL UR40, UR40, 0x2, UP1 ;  /* 0x0000000228287887 */ /* 0x000fd40008800000 */
[----:B------:R-:W-:Y:S05]  /*0220*/  @P0 BRA `(.L_x_2) ;  /* 0x0000000000840947 */ /* 0x000fea0003800000 */
[----:B------:R-:W-:Y:S01]  /*0230*/  ELECT P0, URZ, PT ;  /* 0x00000000003f782f */ /* 0x000fe20003800000 */
[----:B------:R-:W-:-:S12]  /*0240*/  BSSY B0, `(.L_x_2) ;  /* 0x000001f000007945 */ /* 0x000fd80003800000 */
[----:B------:R-:W-:Y:S05]  /*0250*/  @!P0 BRA `(.L_x_3) ;  /* 0x0000000000748947 */ /* 0x000fea0003800000 */
[----:B------:R-:W0:Y:S01]  /*0260*/  S2UR UR9, SR_CgaCtaId ;  /* 0x00000000000979c3 */ /* 0x000e220000008800 */
[----:B------:R-:W-:Y:S01]  /*0270*/  UMOV UR4, 0x400 ;  /* 0x0000040000047882 */ /* 0x000fe20000000000 */
[----:B------:R-:W-:Y:S01]  /*0280*/  UMOV UR5, 0x1 ;  /* 0x0000000100057882 */ /* 0x000fe20000000000 */
[----:B------:R-:W-:Y:S02]  /*0290*/  UMOV UR6, 0x80 ;  /* 0x0000008000067882 */ /* 0x000fe40000000000 */
[----:B------:R-:W-:-:S04]  /*02a0*/  UIADD3 UR6, -UR6, 0x100000, URZ ;  /* 0x0010000006067890 */ /* 0x000fc8000fffe13f */
[----:B------:R-:W-:Y:S02]  /*02b0*/  USHF.L.U32 UR7, UR6, 0xb, URZ ;  /* 0x0000000b06077899 */ /* 0x000fe4000800063f */
[----:B------:R-:W-:Y:S02]  /*02c0*/  USHF.L.U32 UR6, UR6, 0x1, URZ ;  /* 0x0000000106067899 */ /* 0x000fe4000800063f */
[----:B0-----:R-:W-:Y:S02]  /*02d0*/  ULEA UR9, UR9, UR4, 0x18 ;  /* 0x0000000409097291 */ /* 0x001fe4000f8ec03f */
[----:B------:R-:W-:-:S04]  /*02e0*/  UIADD3 UR4, -UR5, 0x100000, URZ ;  /* 0x0010000005047890 */ /* 0x000fc8000fffe13f */
[----:B------:R-:W-:Y:S02]  /*02f0*/  USHF.L.U32 UR5, UR4, 0xb, URZ ;  /* 0x0000000b04057899 */ /* 0x000fe4000800063f */
[----:B------:R-:W-:Y:S01]  /*0300*/  USHF.L.U32 UR4, UR4, 0x1, URZ ;  /* 0x0000000104047899 */ /* 0x000fe2000800063f */
[----:B------:R-:W0:Y:S11]  /*0310*/  FENCE.VIEW.ASYNC.S ;  /* 0x00000000000073c6 */ /* 0x000e360000000000 */
[----:B0-----:R0:W1:Y:S01]  /*0320*/  SYNCS.EXCH.64 URZ, [UR9], UR4 ;  /* 0x00000004093f75b2 */ /* 0x0010620008000100 */
[----:B------:R0:W2:Y:S01]  /*0330*/  SYNCS.EXCH.64 URZ, [UR9+0x40], UR6 ;  /* 0x00004006093f75b2 */ /* 0x0000a20008000100 */
[----:B------:R0:W3:Y:S01]  /*0340*/  SYNCS.EXCH.64 URZ, [UR9+0x8], UR4 ;  /* 0x00000804093f75b2 */ /* 0x0000e20008000100 */
[----:B------:R0:W4:Y:S01]  /*0350*/  SYNCS.EXCH.64 URZ, [UR9+0x48], UR6 ;  /* 0x00004806093f75b2 */ /* 0x0001220008000100 */
[----:B------:R0:W0:Y:S01]  /*0360*/  SYNCS.EXCH.64 URZ, [UR9+0x10], UR4 ;  /* 0x00001004093f75b2 */ /* 0x0000220008000100 */
        /* <DEDUP_REMOVED lines=11> */
[----:B------:R-:W-:Y:S01]  /*0420*/  NOP ;  /* 0x0000000000007918 */ /* 0x000fe20000000000 */
.L_x_3:
[----:B0-----:R-:W-:Y:S05]  /*0430*/  BSYNC B0 ;  /* 0x0000000000007941 */ /* 0x001fea0003800000 */
.L_x_2:
[----:B------:R-:W0:Y:S01]  /*0440*/  SHFL.IDX PT, R5, R0, RZ, 0x1f ;  /* 0x00001fff00057589 */ /* 0x000e2200000e0000 */
[----:B------:R-:W-:Y:S01]  /*0450*/  ELECT P0, URZ, PT ;  /* 0x00000000003f782f */ /* 0x000fe20003800000 */
[----:B------:R-:W-:Y:S01]  /*0460*/  NOP ;  /* 0x0000000000007918 */ /* 0x000fe20000000000 */
[----:B------:R-:W-:Y:S01]  /*0470*/  ELECT P1, URZ, PT ;  /* 0x00000000003f782f */ /* 0x000fe20003820000 */
[----:B------:R-:W5:Y:S01]  /*0480*/  SHFL.IDX PT, R3, R0, RZ, 0x1f ;  /* 0x00001fff00037589 */ /* 0x000f6200000e0000 */
[----:B------:R-:W-:Y:S01]  /*0490*/  UMOV UR4, 0x20 ;  /* 0x0000002000047882 */ /* 0x000fe20000000000 */
[----:B------:R-:W-:Y:S01]  /*04a0*/  UMOV UR12, 0x80 ;  /* 0x00000080000c7882 */ /* 0x000fe20000000000 */
[----:B------:R-:W-:Y:S01]  /*04b0*/  NOP ;  /* 0x0000000000007918 */ /* 0x000fe20000000000 */
[----:B------:R0:W1:Y:S01]  /*04c0*/  SHFL.IDX PT, R0, R2, RZ, 0x1f ;  /* 0x00001fff02007589 */ /* 0x00006200000e0000 */
[----:B------:R-:W-:Y:S01]  /*04d0*/  ULDC.64 UR52, c[0x0][0x208] ;  /* 0x0000820000347ab9 */ /* 0x000fe20000000a00 */
[----:B0-----:R-:W-:-:S02]  /*04e0*/  ISETP.NE.OR P0, PT, R5, RZ, !P0 ;  /* 0x000000ff0500720c */ /* 0x001fc40004705670 */
[----:B-----5:R-:W-:Y:S02]  /*04f0*/  ISETP.NE.OR P1, PT, R3, RZ, !P1 ;  /* 0x000000ff0300720c */ /* 0x020fe40004f25670 */
[----:B------:R-:W-:-:S04]  /*0500*/  SHF.R.S32.HI R3, RZ, 0x1f, R4 ;  /* 0x0000001fff037819 */ /* 0x000fc80000011404 */
[----:B------:R-:W-:-:S05]  /*0510*/  LEA.HI R3, R3, R4, RZ, 0x7 ;  /* 0x0000000403037211 */ /* 0x000fca00078f38ff */
[----:B------:R-:W-:Y:S01]  /*0520*/  VOTEU.ALL UP0, P0 ;  /* 0x00000000003f7886 */ /* 0x000fe20000000000 */
[----:B------:R-:W-:Y:S01]  /*0530*/  LOP3.LUT R3, R3, 0xffffff80, RZ, 0xc0, !PT ;  /* 0xffffff8003037812 */ /* 0x000fe200078ec0ff */
[----:B------:R-:W-:-:S03]  /*0540*/  VOTEU.ALL UP1, P1 ;  /* 0x00000000003f7886 */ /* 0x000fc60000820000 */
[----:B------:R-:W0:Y:S01]  /*0550*/  @!UP0 S2UR UR7, SR_CgaCtaId ;  /* 0x00000000000789c3 */ /* 0x000e220000008800 */
[----:B------:R-:W-:Y:S01]  /*0560*/  @!UP0 UMOV UR6, 0x400 ;  /* 0x0000040000068882 */ /* 0x000fe20000000000 */
[----:B------:R-:W-:-:S04]  /*0570*/  @!UP0 UIADD3 UR4, -UR4, 0x100000, URZ ;  /* 0x0010000004048890 */ /* 0x000fc8000fffe13f */
[----:B------:R-:W-:Y:S02]  /*0580*/  @!UP0 USHF.L.U32 UR5, UR4, 0xb, URZ ;  /* 0x0000000b04058899 */ /* 0x000fe4000800063f */
[----:B------:R-:W-:Y:S01]  /*0590*/  @!UP0 USHF.L.U32 UR4, UR4, 0x1, URZ ;  /* 0x0000000104048899 */ /* 0x000fe2000800063f */
[----:B------:R-:W-:Y:S01]  /*05a0*/  IMAD.IADD R3, R4, 0x1, -R3 ;  /* 0x0000000104037824 */ /* 0x000fe200078e0a03 */
[----:B------:R-:W-:Y:S01]  /*05b0*/  @!UP1 UMOV UR10, 0x400 ;  /* 0x00000400000a9882 */ /* 0x000fe20000000000 */
[----:B------:R-:W-:Y:S01]  /*05c0*/  VOTEU.ALL UP2, P1 ;  /* 0x00000000003f7886 */ /* 0x000fe20000840000 */
[----:B------:R-:W-:Y:S01]  /*05d0*/  VOTEU.ALL UP3, P1 ;  /* 0x00000000003f7886 */ /* 0x000fe20000860000 */
[----:B------:R-:W-:Y:S01]  /*05e0*/  VOTEU.ALL UP4, P1 ;  /* 0x00000000003f7886 */ /* 0x000fe20000880000 */
[----:B------:R-:W5:Y:S01]  /*05f0*/  @!UP1 S2UR UR11, SR_CgaCtaId ;  /* 0x00000000000b99c3 */ /* 0x000f620000008800 */
[----:B------:R-:W-:Y:S01]  /*0600*/  VOTEU.ALL UP5, P1 ;  /* 0x00000000003f7886 */ /* 0x000fe200008a0000 */
[----:B------:R-:W-:Y:S01]  /*0610*/  ISETP.NE.AND P1, PT, RZ, UR15, PT ;  /* 0x0000000fff007c0c */ /* 0x000fe2000bf25270 */
[----:B0-----:R-:W-:-:S02]  /*0620*/  @!UP0 ULEA UR9, UR7, UR6, 0x18 ;  /* 0x0000000607098291 */ /* 0x001fc4000f8ec03f */
[----:B------:R-:W-:-:S04]  /*0630*/  @!UP1 UIADD3 UR6, -UR12, 0x100000, URZ ;  /* 0x001000000c069890 */ /* 0x000fc8000fffe13f */
[----:B------:R-:W-:Y:S02]  /*0640*/  @!UP1 USHF.L.U32 UR7, UR6, 0xb, URZ ;  /* 0x0000000b06079899 */ /* 0x000fe4000800063f */
[----:B------:R-:W-:Y:S01]  /*0650*/  @!UP1 USHF.L.U32 UR6, UR6, 0x1, URZ ;  /* 0x0000000106069899 */ /* 0x000fe2000800063f */
[----:B------:R-:W-:Y:S01]  /*0660*/  VOTEU.ALL UP0, P0 ;  /* 0x00000000003f7886 */ /* 0x000fe20000000000 */
[----:B-----5:R-:W-:Y:S01]  /*0670*/  @!UP1 ULEA UR10, UR11, UR10, 0x18 ;  /* 0x0000000a0b0a9291 */ /* 0x020fe2000f8ec03f */
[----:B------:R-:W-:Y:S01]  /*0680*/  VOTEU.ALL UP1, P0 ;  /* 0x00000000003f7886 */ /* 0x000fe20000020000 */
[----:B------:R-:W0:Y:S02]  /*0690*/  FENCE.VIEW.ASYNC.S ;  /* 0x00000000000073c6 */ /* 0x000e240000000000 */
[----:B0-----:R-:W1:Y:S02]  /*06a0*/  @!UP0 SYNCS.EXCH.64 URZ, [UR9+0xb0], UR4 ;  /* 0x0000b004093f85b2 */ /* 0x001e640008000100 */
[----:B------:R0:W1:Y:S01]  /*06b0*/  @!UP1 SYNCS.EXCH.64 URZ, [UR9+0xb8], UR4 ;  /* 0x0000b804093f95b2 */ /* 0x0000620008000100 */
[----:B------:R-:W-:Y:S01]  /*06c0*/  NOP ;  /* 0x0000000000007918 */ /* 0x000fe20000000000 */
[----:B0-----:R-:W-:-:S02]  /*06d0*/  ULDC.64 UR4, c[0x0][0x598] ;  /* 0x0001660000047ab9 */ /* 0x001fc40000000a00 */
[----:B------:R-:W-:Y:S02]  /*06e0*/  ISETP.NE.U32.AND P0, PT, RZ, UR4, PT ;  /* 0x00000004ff007c0c */ /* 0x000fe4000bf05070 */
[----:B------:R0:W1:Y:S02]  /*06f0*/  @!UP2 SYNCS.EXCH.64 URZ, [UR10+0x90], UR6 ;  /* 0x000090060a3fa5b2 */ /* 0x0000640008000100 */
[----:B------:R-:W-:Y:S01]  /*0700*/  ISETP.NE.AND.EX P0, PT, RZ, UR5, PT, P0 ;  /* 0x00000005ff007c0c */ /* 0x000fe2000bf05300 */
[----:B------:R0:W1:Y:S01]  /*0710*/  @!UP3 SYNCS.EXCH.64 URZ, [UR10+0x98], UR6 ;  /* 0x000098060a3fb5b2 */ /* 0x0000620008000100 */
[----:B------:R0:W1:Y:S01]  /*0720*/  @!UP4 SYNCS.EXCH.64 URZ, [UR10+0xa0], UR6 ;  /* 0x0000a0060a3fc5b2 */ /* 0x0000620008000100 */
[----:B------:R0:W1:Y:S01]  /*0730*/  @!UP5 SYNCS.EXCH.64 URZ, [UR10+0xa8], UR6 ;  /* 0x0000a8060a3fd5b2 */ /* 0x0000620008000100 */
[----:B------:R-:W-:Y:S01]  /*0740*/  NOP ;  /* 0x0000000000007918 */ /* 0x000fe20000000000 */
[----:B-1234-:R-:W-:Y:S08]  /*0750*/  BAR.SYNC.DEFER_BLOCKING 0x0 ;  /* 0x0000000000007b1d */ /* 0x01eff00000010000 */
[----:B0-----:R-:W-:Y:S05]  /*0760*/  @!P0 BRA `(.L_x_4) ;  /* 0x00000000001c8947 */ /* 0x001fea0003800000 */
[----:B------:R-:W0:Y:S02]  /*0770*/  LDC.64 R6, c[0x0][0x598] ;  /* 0x00016600ff067b82 */ /* 0x000e240000000a00 */
[----:B0-----:R-:W2:Y:S02]  /*0780*/  LDG.E.64 R6, desc[UR52][R6.64] ;  /* 0x0000003406067981 */ /* 0x001ea4000c1e1b00 */
[----:B--2---:R-:W-:-:S04]  /*0790*/  ISETP.NE.U32.AND P0, PT, R6, RZ, PT ;  /* 0x000000ff0600720c */ /* 0x004fc80003f05070 */
[----:B------:R-:W-:-:S13]  /*07a0*/  ISETP.NE.AND.EX P0, PT, R7, RZ, PT, P0 ;  /* 0x000000ff0700720c */ /* 0x000fda0003f05300 */
[----:B------:R-:W-:Y:S05]  /*07b0*/  @!P0 BRA `(.L_x_4) ;  /* 0x0000000000088947 */ /* 0x000fea0003800000 */
[----:B------:R1:W5:Y:S01]  /*07c0*/  LD.E R22, desc[UR52][R6.64] ;  /* 0x0000003406167980 */ /* 0x000362000c101900 */
[----:B------:R-:W-:Y:S05]  /*07d0*/  BRA `(.L_x_5) ;  /* 0x0000000000247947 */ /* 0x000fea0003800000 */
.L_x_4:
[----:B------:R-:W-:Y:S02]  /*07e0*/  ULDC.64 UR4, c[0x0][0x588] ;  /* 0x0001620000047ab9 */ /* 0x000fe40000000a00 */
[----:B------:R-:W-:-:S04]  /*07f0*/  ISETP.NE.U32.AND P0, PT, RZ, UR4, PT ;  /* 0x00000004ff007c0c */ /* 0x000fc8000bf05070 */
[----:B------:R-:W-:-:S13]  /*0800*/  ISETP.NE.AND.EX P0, PT, RZ, UR5, PT, P0 ;  /* 0x00000005ff007c0c */ /* 0x000fda000bf05300 */
[----:B------:R-:W-:Y:S05]  /*0810*/  @!P0 BRA `(.L_x_6) ;  /* 0x00000000000c8947 */ /* 0x000fea0003800000 */
[----:B------:R-:W0:Y:S02]  /*0820*/  LDC.64 R22, c[0x0][0x588] ;  /* 0x00016200ff167b82 */ /* 0x000e240000000a00 */
[----:B0-----:R0:W5:Y:S01]  /*0830*/  LDG.E R22, desc[UR52][R22.64] ;  /* 0x0000003416167981 */ /* 0x001162000c1e1900 */
[----:B------:R-:W-:Y:S05]  /*0840*/  BRA `(.L_x_5) ;  /* 0x0000000000087947 */ /* 0x000fea0003800000 */
.L_x_6:
[----:B------:R-:W-:Y:S02]  /*0850*/  ULDC UR4, c[0x0][0x580] ;  /* 0x0001600000047ab9 */ /* 0x000fe40000000800 */
[----:B------:R-:W-:-:S07]  /*0860*/  IMAD.U32 R22, RZ, RZ, UR4 ;  /* 0x00000004ff167e24 */ /* 0x000fce000f8e00ff */
.L_x_5:
[----:B------:R-:W-:Y:S02]  /*0870*/  ULDC.64 UR4, c[0x0][0x5a0] ;  /* 0x0001680000047ab9 */ /* 0x000fe40000000a00 */
[----:B------:R-:W-:-:S04]  /*0880*/  ISETP.NE.U32.AND P0, PT, RZ, UR4, PT ;  /* 0x00000004ff007c0c */ /* 0x000fc8000bf05070 */
[----:B------:R-:W-:-:S13]  /*0890*/  ISETP.NE.AND.EX P0, PT, RZ, UR5, PT, P0 ;  /* 0x00000005ff007c0c */ /* 0x000fda000bf05300 */
[----:B------:R-:W-:Y:S05]  /*08a0*/  @!P0 BRA `(.L_x_7) ;  /* 0x00000000001c8947 */ /* 0x000fea0003800000 */
[----:B-1----:R-:W1:Y:S02]  /*08b0*/  LDC.64 R6, c[0x0][0x5a0] ;  /* 0x00016800ff067b82 */ /* 0x002e640000000a00 */
[----:B-1----:R-:W2:Y:S02]  /*08c0*/  LDG.E.64 R6, desc[UR52][R6.64] ;  /* 0x0000003406067981 */ /* 0x002ea4000c1e1b00 */
[----:B--2---:R-:W-:-:S04]  /*08d0*/  ISETP.NE.U32.AND P0, PT, R6, RZ, PT ;  /* 0x000000ff0600720c */ /* 0x004fc80003f05070 */
[----:B------:R-:W-:-:S13]  /*08e0*/  ISETP.NE.AND.EX P0, PT, R7, RZ, PT, P0 ;  /* 0x000000ff0700720c */ /* 0x000fda0003f05300 */
[----:B------:R-:W-:Y:S05]  /*08f0*/  @!P0 BRA `(.L_x_7) ;  /* 0x0000000000088947 */ /* 0x000fea0003800000 */
[----:B0-----:R2:W5:Y:S01]  /*0900*/  LD.E R23, desc[UR52][R6.64] ;  /* 0x0000003406177980 */ /* 0x001562000c101900 */
[----:B------:R-:W-:Y:S05]  /*0910*/  BRA `(.L_x_8) ;  /* 0x0000000000247947 */ /* 0x000fea0003800000 */
.L_x_7:
[----:B------:R-:W-:Y:S02]  /*0920*/  ULDC.64 UR4, c[0x0][0x590] ;  /* 0x0001640000047ab9 */ /* 0x000fe40000000a00 */
[----:B------:R-:W-:-:S04]  /*0930*/  ISETP.NE.U32.AND P0, PT, RZ, UR4, PT ;  /* 0x00000004ff007c0c */ /* 0x000fc8000bf05070 */
[----:B------:R-:W-:-:S13]  /*0940*/  ISETP.NE.AND.EX P0, PT, RZ, UR5, PT, P0 ;  /* 0x00000005ff007c0c */ /* 0x000fda000bf05300 */
[----:B------:R-:W-:Y:S05]  /*0950*/  @!P0 BRA `(.L_x_9) ;  /* 0x00000000000c8947 */ /* 0x000fea0003800000 */
[----:B-1----:R-:W0:Y:S02]  /*0960*/  LDC.64 R6, c[0x0][0x590] ;  /* 0x00016400ff067b82 */ /* 0x002e240000000a00 */
[----:B0-----:R0:W5:Y:S01]  /*0970*/  LDG.E R23, desc[UR52][R6.64] ;  /* 0x0000003406177981 */ /* 0x001162000c1e1900 */
[----:B------:R-:W-:Y:S05]  /*0980*/  BRA `(.L_x_8) ;  /* 0x0000000000087947 */ /* 0x000fea0003800000 */
.L_x_9:
[----:B------:R-:W-:Y:S02]  /*0990*/  ULDC UR4, c[0x0][0x584] ;  /* 0x0001610000047ab9 */ /* 0x000fe40000000800 */
[----:B0-----:R-:W-:-:S07]  /*09a0*/  IMAD.U32 R23, RZ, RZ, UR4 ;  /* 0x00000004ff177e24 */ /* 0x001fce000f8e00ff */
.L_x_8:
[----:B------:R-:W3:Y:S01]  /*09b0*/  S2UR UR10, SR_CTAID.Y ;  /* 0x00000000000a79c3 */ /* 0x000ee20000002600 */
[----:B------:R-:W-:Y:S01]  /*09c0*/  ULDC UR5, c[0x0][0x65c] ;  /* 0x0001970000057ab9 */ /* 0x000fe20000000800 */
[----:B------:R-:W-:Y:S01]  /*09d0*/  UISETP.NE.AND UP0, UPT, UR15, 0x2, UPT ;  /* 0x000000020f00788c */ /* 0x000fe2000bf05270 */
[----:B------:R-:W-:Y:S01]  /*09e0*/  PRMT R5, RZ, 0x7610, R5 ;  /* 0x00007610ff057816 */ /* 0x000fe20000000005 */
[----:B------:R-:W-:Y:S01]  /*09f0*/  UISETP.NE.AND UP2, UPT, UR5, 0x1, UPT ;  /* 0x000000010500788c */ /* 0x000fe2000bf45270 */
[----:B------:R-:W-:Y:S02]  /*0a00*/  IMAD.MOV.U32 R18, RZ, RZ, -0x1 ;  /* 0xffffffffff127424 */ /* 0x000fe400078e00ff */
[----:B------:R-:W-:Y:S01]  /*0a10*/  IMAD.MOV.U32 R19, RZ, RZ, -0x1 ;  /* 0xffffffffff137424 */ /* 0x000fe200078e00ff */
[----:B------:R-:W4:Y:S01]  /*0a20*/  S2UR UR4, SR_CTAID.X ;  /* 0x00000000000479c3 */ /* 0x000f220000002500 */
[----:B------:R-:W-:-:S06]  /*0a30*/  UP2UR UR38, UPR, URZ, 0x4 ;  /* 0x000000043f267883 */ /* 0x000fcc0008000000 */
[----:B------:R-:W-:Y:S01]  /*0a40*/  @UP2 ULDC UR12, c[0x0][0x10] ;  /* 0x00000400000c2ab9 */ /* 0x000fe20000000800 */
[----:B------:R-:W-:Y:S01]  /*0a50*/  @UP2 UMOV UR7, URZ ;  /* 0x0000003f00072c82 */ /* 0x000fe20008000000 */
[----:B------:R-:W-:Y:S01]  /*0a60*/  @UP2 UMOV UR5, URZ ;  /* 0x0000003f00052c82 */ /* 0x000fe20008000000 */
[----:B012---:R-:W0:Y:S01]  /*0a70*/  LDC.64 R6, c[0x0][0x650] ;  /* 0x00019400ff067b82 */ /* 0x007e220000000a00 */
[----:B---3--:R-:W-:Y:S02]  /*0a80*/  @UP2 UMOV UR9, UR10 ;  /* 0x0000000a00092c82 */ /* 0x008fe40008000000 */
[----:B------:R-:W-:Y:S01]  /*0a90*/  @UP2 UMOV UR6, UR9 ;  /* 0x0000000900062c82 */ /* 0x000fe20008000000 */
[----:B------:R-:W-:Y:S01]  /*0aa0*/  @!UP2 UMOV UR9, UR10 ;  /* 0x0000000a0009ac82 */ /* 0x000fe20008000000 */
[----:B----4-:R-:W-:-:S03]  /*0ab0*/  @UP2 UIMAD.WIDE.U32 UR12, UR4, UR12, UR6 ;  /* 0x0000000c040c22a5 */ /* 0x010fc6000f8e0006 */
[----:B------:R-:W-:Y:S01]  /*0ac0*/  @!UP2 ULDC UR6, c[0x0][0xc] ;  /* 0x000003000006aab9 */ /* 0x000fe20000000800 */
[----:B------:R-:W-:Y:S01]  /*0ad0*/  @UP2 UIADD3 UR14, UR13, UR5, URZ ;  /* 0x000000050d0e2290 */ /* 0x000fe2000fffe03f */
[----:B------:R-:W-:Y:S02]  /*0ae0*/  ULDC UR10, c[0x0][0xc] ;  /* 0x00000300000a7ab9 */ /* 0x000fe40000000800 */
[----:B------:R-:W-:Y:S01]  /*0af0*/  UMOV UR5, URZ ;  /* 0x0000003f00057c82 */ /* 0x000fe20008000000 */
[----:B------:R-:W-:Y:S01]  /*0b00*/  ULDC UR11, c[0x0][0x10] ;  /* 0x00000400000b7ab9 */ /* 0x000fe20000000800 */
[----:B------:R-:W-:Y:S02]  /*0b10*/  @!UP2 UIMAD.WIDE.U32 UR6, UR6, UR9, UR4 ;  /* 0x000000090606a2a5 */ /* 0x000fe4000f8e0004 */
[----:B------:R-:W-:Y:S01]  /*0b20*/  UIMAD.WIDE.U32 UR10, UR10, UR11, URZ ;  /* 0x0000000b0a0a72a5 */ /* 0x000fe2000f8e003f */
[----:B------:R-:W-:-:S03]  /*0b30*/  ULDC UR13, c[0x0][0x14] ;  /* 0x00000500000d7ab9 */ /* 0x000fc60000000800 */
[----:B------:R-:W-:Y:S02]  /*0b40*/  UIMAD.WIDE.U32 UR50, UR10, UR13, URZ ;  /* 0x0000000d0a3272a5 */ /* 0x000fe4000f8e003f */
[----:B------:R-:W-:Y:S01]  /*0b50*/  UIMAD UR39, UR11, UR13, URZ ;  /* 0x0000000d0b2772a4 */ /* 0x000fe2000f8e023f */
[----:B------:R-:W-:Y:S01]  /*0b60*/  @!UP2 UMOV UR12, UR6 ;  /* 0x00000006000cac82 */ /* 0x000fe20008000000 */
[----:B------:R-:W-:Y:S02]  /*0b70*/  @!UP2 UMOV UR14, UR7 ;  /* 0x00000007000eac82 */ /* 0x000fe40008000000 */
[----:B------:R-:W-:Y:S02]  /*0b80*/  UIADD3 UR39, UR51, UR39, URZ ;  /* 0x0000002733277290 */ /* 0x000fe4000fffe03f */
[----:B------:R-:W-:-:S04]  /*0b90*/  UIADD3 UR6, UP1, UR12, UR50, URZ ;  /* 0x000000320c067290 */ /* 0x000fc8000ff3e03f */
[----:B------:R-:W-:Y:S02]  /*0ba0*/  UIADD3.X UR7, UR14, UR39, URZ, UP1, !UPT ;  /* 0x000000270e077290 */ /* 0x000fe40008ffe43f */
[----:B------:R-:W-:Y:S02]  /*0bb0*/  USEL UR6, UR6, UR12, !UP0 ;  /* 0x0000000c06067287 */ /* 0x000fe4000c000000 */
[----:B------:R-:W-:-:S04]  /*0bc0*/  USEL UR7, UR7, UR14, !UP0 ;  /* 0x0000000e07077287 */ /* 0x000fc8000c000000 */
[----:B0-----:R-:W-:Y:S01]  /*0bd0*/  ISETP.LE.U32.AND P0, PT, R6, UR6, PT ;  /* 0x0000000606007c0c */ /* 0x001fe2000bf03070 */
[----:B------:R-:W-:Y:S02]  /*0be0*/  IMAD.U32 R16, RZ, RZ, UR6 ;  /* 0x00000006ff107e24 */ /* 0x000fe4000f8e00ff */
[----:B------:R-:W-:Y:S02]  /*0bf0*/  IMAD.U32 R2, RZ, RZ, UR7 ;  /* 0x00000007ff027e24 */ /* 0x000fe4000f8e00ff */
[----:B------:R-:W-:-:S03]  /*0c00*/  IMAD.U32 R17, RZ, RZ, UR7 ;  /* 0x00000007ff117e24 */ /* 0x000fc6000f8e00ff */
[----:B------:R-:W-:Y:S01]  /*0c10*/  ISETP.GE.U32.AND.EX P0, PT, R2, R7, PT, P0 ;  /* 0x000000070200720c */ /* 0x000fe20003f06100 */
[----:B------:R-:W-:-:S12]  /*0c20*/  IMAD.MOV.U32 R2, RZ, RZ, -0x1 ;  /* 0xffffffffff027424 */ /* 0x000fd800078e00ff */
[----:B------:R-:W-:Y:S05]  /*0c30*/  @P0 BRA `(.L_x_10) ;  /* 0x00000004008c0947 */ /* 0x000fea0003800000 */
[----:B------:R-:W-:Y:S01]  /*0c40*/  I2FP.F32.U32 R2, UR4 ;  /* 0x0000000400027c45 */ /* 0x000fe20008201000 */
[----:B------:R-:W-:Y:S01]  /*0c50*/  ULDC.64 UR16, c[0x0][0x628] ;  /* 0x00018a0000107ab9 */ /* 0x000fe20000000a00 */
[----:B------:R-:W-:Y:S01]  /*0c60*/  ULDC UR6, c[0x0][0x150] ;  /* 0x0000540000067ab9 */ /* 0x000fe20000000800 */
[----:B------:R-:W-:Y:S01]  /*0c70*/  ISETP.NE.U32.AND P0, PT, RZ, UR16, PT ;  /* 0x00000010ff007c0c */ /* 0x000fe2000bf05070 */
[----:B------:R-:W-:Y:S01]  /*0c80*/  ULDC UR15, c[0x0][0x630] ;  /* 0x00018c00000f7ab9 */ /* 0x000fe20000000800 */
[----:B------:R-:W-:Y:S01]  /*0c90*/  FMUL R2, R2, UR6 ;  /* 0x0000000602027c20 */ /* 0x000fe20008400000 */
[----:B------:R-:W-:Y:S01]  /*0ca0*/  R2UR UR19, R16 ;  /* 0x00000000101372ca */ /* 0x000fe200000e0000 */
[----:B------:R-:W-:Y:S01]  /*0cb0*/  ULDC UR21, c[0x0][0x154] ;  /* 0x0000550000157ab9 */ /* 0x000fe20000000800 */
[----:B------:R-:W-:Y:S01]  /*0cc0*/  ISETP.NE.AND.EX P0, PT, RZ, UR17, PT, P0 ;  /* 0x00000011ff007c0c */ /* 0x000fe2000bf05300 */
[----:B------:R0:W1:Y:S01]  /*0cd0*/  F2I.U32.TRUNC.NTZ R5, R2 ;  /* 0x0000000200057305 */ /* 0x000062000020f000 */
[----:B------:R-:W-:-:S02]  /*0ce0*/  R2UR UR20, R17 ;  /* 0x00000000111472ca */ /* 0x000fc400000e0000 */
[----:B------:R-:W-:Y:S02]  /*0cf0*/  R2UR UR6, R16 ;  /* 0x00000000100672ca */ /* 0x000fe400000e0000 */
[----:B------:R-:W-:-:S07]  /*0d00*/  R2UR UR7, R17 ;  /* 0x00000000110772ca */ /* 0x000fce00000e0000 */
[----:B0-----:R-:W-:Y:S08]  /*0d10*/  @!P0 BRA `(.L_x_11) ;  /* 0x0000000000308947 */ /* 0x001ff00003800000 */
[----:B------:R-:W-:Y:S01]  /*0d20*/  R2UR UR6, R16 ;  /* 0x00000000100672ca */ /* 0x000fe200000e0000 */
[----:B------:R-:W-:Y:S01]  /*0d30*/  ULDC UR12, c[0x0][0x634] ;  /* 0x00018d00000c7ab9 */ /* 0x000fe20000000800 */
[----:B------:R-:W-:-:S11]  /*0d40*/  R2UR UR14, R17 ;  /* 0x00000000110e72ca */ /* 0x000fd600000e0000 */
[----:B------:R-:W-:-:S04]  /*0d50*/  UIADD3 UR12, UP1, UR6, UR12, URZ ;  /* 0x0000000c060c7290 */ /* 0x000fc8000ff3e03f */
[----:B------:R-:W-:-:S04]  /*0d60*/  UIADD3.X UR14, URZ, UR14, URZ, UP1, !UPT ;  /* 0x0000000e3f0e7290 */ /* 0x000fc80008ffe43f */
[----:B------:R-:W-:-:S04]  /*0d70*/  UIMAD.WIDE.U32 UR6, UR14, UR16, URZ ;  /* 0x000000100e0672a5 */ /* 0x000fc8000f8e003f */
[----:B------:R-:W-:Y:S02]  /*0d80*/  UIMAD.WIDE.U32 UR10, UP1, UR12, UR17, UR6 ;  /* 0x000000110c0a72a5 */ /* 0x000fe4000f820006 */
[----:B------:R-:W-:Y:S02]  /*0d90*/  UIMAD.WIDE.U32 UR6, UR12, UR16, URZ ;  /* 0x000000100c0672a5 */ /* 0x000fe4000f8e003f */
[----:B------:R-:W-:Y:S02]  /*0da0*/  UIADD3.X UR13, URZ, URZ, URZ, UP1, !UPT ;  /* 0x0000003f3f0d7290 */ /* 0x000fe40008ffe43f */
[----:B------:R-:W-:Y:S01]  /*0db0*/  UIADD3 URZ, UP1, UR7, UR10, URZ ;  /* 0x0000000a073f7290 */ /* 0x000fe2000ff3e03f */
[----:B------:R-:W-:-:S03]  /*0dc0*/  UMOV UR12, UR11 ;  /* 0x0000000b000c7c82 */ /* 0x000fc60008000000 */
[----:B------:R-:W-:-:S12]  /*0dd0*/  UIMAD.WIDE.U32.X UR6, UR14, UR17, UR12, UP1 ;  /* 0x000000110e0672a5 */ /* 0x000fd800088e040c */
.L_x_11:
[----:B------:R-:W-:Y:S01]  /*0de0*/  USHF.R.U64 UR5, UR6, UR15, UR7 ;  /* 0x0000000f06057299 */ /* 0x000fe20008001207 */
[----:B------:R-:W-:Y:S01]  /*0df0*/  I2FP.F32.U32 R2, UR9 ;  /* 0x0000000900027c45 */ /* 0x000fe20008201000 */
[----:B------:R-:W-:Y:S01]  /*0e00*/  USHF.R.U32.HI UR6, URZ, UR15, UR7 ;  /* 0x0000000f3f067299 */ /* 0x000fe20008011607 */
[----:B-1----:R-:W-:Y:S01]  /*0e10*/  R2UR UR14, R5 ;  /* 0x00000000050e72ca */ /* 0x002fe200000e0000 */
[----:B------:R-:W-:Y:S02]  /*0e20*/  UIADD3 UR17, UP1, URZ, -UR5, URZ ;  /* 0x800000053f117290 */ /* 0x000fe4000ff3e03f */
[----:B------:R-:W-:Y:S01]  /*0e30*/  FMUL R2, R2, UR21 ;  /* 0x0000001502027c20 */ /* 0x000fe20008400000 */
[----:B------:R-:W-:Y:S01]  /*0e40*/  ULDC.64 UR10, c[0x0][0x620] ;  /* 0x00018800000a7ab9 */ /* 0x000fe20000000a00 */
[----:B------:R-:W-:Y:S01]  /*0e50*/  UIADD3.X UR6, URZ, ~UR6, URZ, UP1, !UPT ;  /* 0x800000063f067290 */ /* 0x000fe20008ffe43f */
[----:B------:R-:W-:Y:S01]  /*0e60*/  UMOV UR12, UR19 ;  /* 0x00000013000c7c82 */ /* 0x000fe20008000000 */
[----:B------:R-:W-:-:S02]  /*0e70*/  UMOV UR13, UR20 ;  /* 0x00000014000d7c82 */ /* 0x000fc40008000000 */
[----:B------:R-:W-:Y:S01]  /*0e80*/  UIMAD UR6, UR6, UR10, URZ ;  /* 0x0000000a060672a4 */ /* 0x000fe2000f8e023f */
[----:B------:R-:W0:Y:S01]  /*0e90*/  F2I.U32.TRUNC.NTZ R2, R2 ;  /* 0x0000000200027305 */ /* 0x000e22000020f000 */
[----:B------:R-:W-:Y:S02]  /*0ea0*/  UIMAD.WIDE.U32 UR12, UR17, UR10, UR12 ;  /* 0x0000000a110c72a5 */ /* 0x000fe4000f8e000c */
[----:B------:R-:W-:Y:S01]  /*0eb0*/  UIMAD UR17, UR17, UR11, UR6 ;  /* 0x0000000b111172a4 */ /* 0x000fe2000f8e0206 */
[----:B------:R-:W-:Y:S01]  /*0ec0*/  ULDC UR24, c[0x0][0x658] ;  /* 0x0001960000187ab9 */ /* 0x000fe20000000800 */
[----:B------:R-:W-:Y:S02]  /*0ed0*/  UMOV UR22, 0xffffffff ;  /* 0xffffffff00167882 */ /* 0x000fe40000000000 */
[----:B------:R-:W-:Y:S01]  /*0ee0*/  UIADD3 UR17, UR13, UR17, URZ ;  /* 0x000000110d117290 */ /* 0x000fe2000fffe03f */
[----:B------:R-:W-:Y:S01]  /*0ef0*/  ULDC UR19, c[0x0][0x618] ;  /* 0x0001860000137ab9 */ /* 0x000fe20000000800 */
[----:B------:R-:W-:Y:S01]  /*0f00*/  ULDC.64 UR6, c[0x0][0x640] ;  /* 0x0001900000067ab9 */ /* 0x000fe20000000a00 */
[----:B------:R-:W-:Y:S01]  /*0f10*/  USHF.L.U32 UR13, UR22, UR24, URZ ;  /* 0x00000018160d7299 */ /* 0x000fe2000800063f */
[----:B------:R-:W-:Y:S01]  /*0f20*/  ISETP.NE.U32.AND P0, PT, RZ, UR6, PT ;  /* 0x00000006ff007c0c */ /* 0x000fe2000bf05070 */
[----:B------:R-:W-:-:S02]  /*0f30*/  USHF.R.U64 UR22, UR12, UR19, UR17 ;  /* 0x000000130c167299 */ /* 0x000fc40008001211 */
[----:B------:R-:W-:Y:S01]  /*0f40*/  USHF.R.U32.HI UR12, URZ, UR19, UR17 ;  /* 0x000000133f0c7299 */ /* 0x000fe20008011611 */
[----:B0-----:R-:W-:Y:S01]  /*0f50*/  R2UR UR16, R2 ;  /* 0x00000000021072ca */ /* 0x001fe200000e0000 */
[----:B------:R-:W-:Y:S01]  /*0f60*/  ULDC UR21, c[0x0][0x608] ;  /* 0x0001820000157ab9 */ /* 0x000fe20000000800 */
[----:B------:R-:W-:Y:S01]  /*0f70*/  ISETP.NE.AND.EX P0, PT, RZ, UR7, PT, P0 ;  /* 0x00000007ff007c0c */ /* 0x000fe2000bf05300 */
[----:B------:R-:W-:Y:S02]  /*0f80*/  USHF.R.U64 UR26, UR22, UR21, UR12 ;  /* 0x00000015161a7299 */ /* 0x000fe4000800120c */
[----:B------:R-:W-:Y:S01]  /*0f90*/  USHF.R.U32.HI UR12, URZ, UR21, UR12 ;  /* 0x000000153f0c7299 */ /* 0x000fe2000801160c */
[----:B------:R-:W-:Y:S01]  /*0fa0*/  UMOV UR20, 0x1 ;  /* 0x0000000100147882 */ /* 0x000fe20000000000 */
[----:B------:R-:W-:Y:S02]  /*0fb0*/  UIADD3 UR14, -UR14, URZ, URZ ;  /* 0x0000003f0e0e7290 */ /* 0x000fe4000fffe13f */
[----:B------:R-:W-:-:S02]  /*0fc0*/  USHF.R.U64 UR27, UR26, UR24, UR12 ;  /* 0x000000181a1b7299 */ /* 0x000fc4000800120c */
[----:B------:R-:W-:Y:S01]  /*0fd0*/  USHF.L.U32 UR19, UR20, UR24, URZ ;  /* 0x0000001814137299 */ /* 0x000fe2000800063f */
[----:B------:R-:W-:Y:S01]  /*0fe0*/  ULDC UR15, c[0x0][0x144] ;  /* 0x00005100000f7ab9 */ /* 0x000fe20000000800 */
[----:B------:R-:W-:Y:S01]  /*0ff0*/  ULDC UR10, c[0x0][0x600] ;  /* 0x00018000000a7ab9 */ /* 0x000fe20000000800 */
[----:B------:R-:W-:Y:S02]  /*1000*/  ULOP3.LUT UR20, URZ, UR13, URZ, 0x33, !UPT ;  /* 0x0000000d3f147292 */ /* 0x000fe4000f8e333f */
[----:B------:R-:W-:Y:S02]  /*1010*/  USHF.R.U32.HI UR13, URZ, UR24, UR12 ;  /* 0x000000183f0d7299 */ /* 0x000fe4000801160c */
[----:B------:R-:W-:Y:S02]  /*1020*/  UIADD3 UR11, UR10, -0x1, URZ ;  /* 0xffffffff0a0b7890 */ /* 0x000fe4000fffe03f */
[----:B------:R-:W-:Y:S02]  /*1030*/  UIADD3 UR23, -UR16, URZ, URZ ;  /* 0x0000003f10177290 */ /* 0x000fe4000fffe13f */
[----:B------:R-:W-:Y:S01]  /*1040*/  UIMAD UR4, UR15, UR14, UR4 ;  /* 0x0000000e0f0472a4 */ /* 0x000fe2000f8e0204 */
[----:B------:R-:W-:Y:S01]  /*1050*/  ULDC UR28, c[0x0][0x148] ;  /* 0x00005200001c7ab9 */ /* 0x000fe20000000800 */
[----:B------:R-:W-:Y:S01]  /*1060*/  ULDC UR24, c[0x0][0x648] ;  /* 0x0001920000187ab9 */ /* 0x000fe20000000800 */
[----:B------:R-:W-:Y:S01]  /*1070*/  ULDC UR25, c[0x0][0x638] ;  /* 0x00018e0000197ab9 */ /* 0x000fe20000000800 */
[----:B------:R-:W-:Y:S01]  /*1080*/  UMOV UR12, UR27 ;  /* 0x0000001b000c7c82 */ /* 0x000fe20008000000 */
[----:B------:R-:W-:Y:S07]  /*1090*/  @!P0 BRA `(.L_x_12) ;  /* 0x0000000000308947 */ /* 0x000fee0003800000 */
[----:B------:R-:W-:Y:S02]  /*10a0*/  ULDC UR16, c[0x0][0x64c] ;  /* 0x0001930000107ab9 */ /* 0x000fe40000000800 */
        /* <DEDUP_REMOVED lines=8> */
[----:B------:R-:W-:-:S07]  /*1130*/  UIMAD.WIDE.U32.X UR6, UR21, UR7, UR16, UP1 ;  /* 0x00000007150672a5 */ /* 0x000fce00088e0410 */
[----:B------:R-:W-:Y:S01]  /*1140*/  UMOV UR12, UR6 ;  /* 0x00000006000c7c82 */ /* 0x000fe20008000000 */
[----:B------:R-:W-:-:S05]  /*1150*/  UMOV UR13, UR7 ;  /* 0x00000007000d7c82 */ /* 0x000fca0008000000 */
.L_x_12:
[----:B------:R-:W-:Y:S01]  /*1160*/  UISETP.NE.AND UP1, UPT, UR38, URZ, UPT ;  /* 0x0000003f2600728c */ /* 0x000fe2000bf25270 */
[----:B------:R-:W-:Y:S01]  /*1170*/  IMAD.MOV.U32 R5, RZ, RZ, 0x1 ;  /* 0x00000001ff057424 */ /* 0x000fe200078e00ff */
[----:B------:R-:W-:Y:S01]  /*1180*/  USHF.R.U64 UR6, UR12, UR24, UR13 ;  /* 0x000000180c067299 */ /* 0x000fe2000800120d */
[----:B------:R-:W-:Y:S01]  /*1190*/  IMAD.U32 R19, RZ, RZ, UR5 ;  /* 0x00000005ff137e24 */ /* 0x000fe2000f8e00ff */
[----:B------:R-:W-:Y:S02]  /*11a0*/  ULOP3.LUT UR20, UR26, UR20, URZ, 0xc0, !UPT ;  /* 0x000000141a147292 */ /* 0x000fe4000f8ec03f */
[----:B------:R-:W-:Y:S02]  /*11b0*/  UIADD3 UR7, -UR6, URZ, URZ ;  /* 0x0000003f06077290 */ /* 0x000fe4000fffe13f */
[----:B------:R-:W-:Y:S02]  /*11c0*/  UIMAD UR19, UR19, UR6, UR20 ;  /* 0x00000006131372a4 */ /* 0x000fe4000f8e0214 */
[----:B------:R-:W-:-:S02]  /*11d0*/  ULOP3.LUT UR11, UR22, UR11, URZ, 0xc0, !UPT ;  /* 0x0000000b160b7292 */ /* 0x000fc4000f8ec03f */
[----:B------:R-:W-:Y:S02]  /*11e0*/  @UP1 UIMAD UR4, UR28, UR23, UR9 ;  /* 0x000000171c0412a4 */ /* 0x000fe4000f8e0209 */
[----:B------:R-:W-:-:S03]  /*11f0*/  UIMAD UR6, UR7, UR25, UR27 ;  /* 0x00000019070672a4 */ /* 0x000fc6000f8e021b */
[----:B------:R-:W-:Y:S01]  /*1200*/  ULDC UR7, c[0x0][0x610] ;  /* 0x0001840000077ab9 */ /* 0x000fe20000000800 */
[----:B------:R-:W-:Y:S02]  /*1210*/  UIMAD UR6, UR6, UR10, UR11 ;  /* 0x0000000a060672a4 */ /* 0x000fe4000f8e020b */
[----:B------:R-:W-:-:S04]  /*1220*/  UIMAD UR4, UR19, UR7, UR4 ;  /* 0x00000007130472a4 */ /* 0x000fc8000f8e0204 */
[----:B------:R-:W-:Y:S02]  /*1230*/  USEL UR7, UR6, UR4, !UP1 ;  /* 0x0000000406077287 */ /* 0x000fe4000c800000 */
[----:B------:R-:W-:-:S04]  /*1240*/  USEL UR4, UR4, UR6, !UP1 ;  /* 0x0000000604047287 */ /* 0x000fc8000c800000 */
[----:B------:R-:W-:Y:S02]  /*1250*/  IMAD.U32 R2, RZ, RZ, UR7 ;  /* 0x00000007ff027e24 */ /* 0x000fe4000f8e00ff */
[----:B------:R-:W-:-:S07]  /*1260*/  IMAD.U32 R18, RZ, RZ, UR4 ;  /* 0x00000004ff127e24 */ /* 0x000fce000f8e00ff */
.L_x_10:
[----:B------:R-:W-:Y:S02]  /*1270*/  ULDC UR4, c[0x0][0x28c] ;  /* 0x0000a30000047ab9 */ /* 0x000fe40000000800 */
[----:B------:R-:W-:-:S04]  /*1280*/  UIADD3 UR4, UR4, 0x7f, URZ ;  /* 0x0000007f04047890 */ /* 0x000fc8000fffe03f */
[----:B------:R-:W-:-:S04]  /*1290*/  USHF.R.S32.HI UR5, URZ, 0x1f, UR4 ;  /* 0x0000001f3f057899 */ /* 0x000fc80008011404 */
[----:B------:R-:W-:-:S04]  /*12a0*/  ULEA.HI UR5, UR5, UR4, URZ, 0x7 ;  /* 0x0000000405057291 */ /* 0x000fc8000f8f383f */
[----:B------:R-:W-:Y:S01]  /*12b0*/  USHF.R.S32.HI UR37, URZ, 0x7, UR5 ;  /* 0x000000073f257899 */ /* 0x000fe20008011405 */
[----:B------:R-:W-:Y:S11]  /*12c0*/  @!P1 BRA `(.L_x_13) ;  /* 0x0000004000209947 */ /* 0x000ff60003800000 */
[----:B------:R-:W-:-:S06]  /*12d0*/  UISETP.GT.U32.AND UP1, UPT, UR18, 0x1, UPT ;  /* 0x000000011200788c */ /* 0x000fcc000bf24070 */
[----:B------:R-:W-:-:S13]  /*12e0*/  PLOP3.LUT P0, PT, PT, PT, UP1, 0x80, 0x0 ;  /* 0x000000000000781c */ /* 0x000fda0003f0f018 */
[----:B------:R-:W-:Y:S05]  /*12f0*/  @P0 EXIT ;  /* 0x000000000000094d */ /* 0x000fea0003800000 */
.L_x_14:
[----:B------:R-:W-:-:S08]  /*1300*/  NOP ;  /* 0x0000000000007918 */ /* 0x000fd00000000000 */
[----:B------:R-:W0:Y:S02]  /*1310*/  USETMAXREG.TRY_ALLOC.CTAPOOL UP1, 0xe8 ;  /* 0x000000e8000079c8 */ /* 0x000e240008020600 */
[----:B0-----:R-:W-:-:S13]  /*1320*/  PLOP3.LUT P0, PT, PT, PT, UP1, 0x80, 0x0 ;  /* 0x000000000000781c */ /* 0x001fda0003f0f018 */
[----:B------:R-:W-:Y:S05]  /*1330*/  @!P0 BRA `(.L_x_14) ;  /* 0xfffffffc00f08947 */ /* 0x000fea000383ffff */
[----:B------:R-:W-:-:S13]  /*1340*/  LOP3.LUT P0, RZ, R5, 0xff, RZ, 0xc0, !PT ;  /* 0x000000ff05ff7812 */ /* 0x000fda000780c0ff */
[----:B------:R-:W-:Y:S05]  /*1350*/  @!P0 EXIT ;  /* 0x000000000000894d */ /* 0x000fea0003800000 */
[----:B------:R-:W0:Y:S01]  /*1360*/  S2UR UR5, SR_CgaCtaId ;  /* 0x00000000000579c3 */ /* 0x000e220000008800 */
[----:B------:R-:W-:Y:S01]  /*1370*/  VIADD R6, R0, 0xffffffff ;  /* 0xffffffff00067836 */ /* 0x000fe20000000000 */
[----:B------:R-:W-:Y:S01]  /*1380*/  SHF.R.S32.HI R0, RZ, 0x1f, R3 ;  /* 0x0000001fff007819 */ /* 0x000fe20000011403 */
[----:B------:R-:W-:Y:S01]  /*1390*/  USHF.R.U32.HI UR4, URZ, 0x3, UR37 ;  /* 0x000000033f047899 */ /* 0x000fe20008011625 */
[----:B------:R-:W-:Y:S02]  /*13a0*/  UMOV UR42, 0x400 ;  /* 0x00000400002a7882 */ /* 0x000fe40000000000 */
[----:B------:R-:W-:Y:S01]  /*13b0*/  R2UR UR49, R6 ;  /* 0x00000000063172ca */ /* 0x000fe200000e0000 */
[----:B------:R-:W-:Y:S01]  /*13c0*/  ULOP3.LUT UR43, UR37, 0x7, URZ, 0xc0, !UPT ;  /* 0x00000007252b7892 */ /* 0x000fe2000f8ec03f */
[CC--:B------:R-:W-:Y:S01]  /*13d0*/  LEA.HI R4, R0.reuse, R3.reuse, RZ, 0x2 ;  /* 0x0000000300047211 */ /* 0x0c0fe200078f10ff */
[----:B------:R-:W-:Y:S01]  /*13e0*/  ULOP3.LUT UR4, UR4, 0x1, URZ, 0xc0, !UPT ;  /* 0x0000000104047892 */ /* 0x000fe2000f8ec03f */
[----:B------:R-:W-:Y:S01]  /*13f0*/  LEA.HI R0, R0, R3, RZ, 0x5 ;  /* 0x0000000300007211 */ /* 0x000fe200078f28ff */
[----:B------:R-:W-:Y:S01]  /*1400*/  USEL UR43, UR43, URZ, !UP0 ;  /* 0x0000003f2b2b7287 */ /* 0x000fe2000c000000 */
[--C-:B------:R-:W-:Y:S01]  /*1410*/  SHF.R.S32.HI R48, RZ, 0x2, R4.reuse ;  /* 0x00000002ff307819 */ /* 0x100fe20000011404 */
[----:B------:R-:W-:Y:S01]  /*1420*/  UISETP.EQ.U32.AND UP0, UPT, UR4, 0x1, !UP0 ;  /* 0x000000010400788c */ /* 0x000fe2000c702070 */
[----:B------:R-:W-:Y:S01]  /*1430*/  SHF.R.S32.HI R5, RZ, 0x1f, R4 ;  /* 0x0000001fff057819 */ /* 0x000fe20000011404 */
[----:B------:R-:W-:Y:S01]  /*1440*/  UISETP.LT.AND UP1, UPT, UR37, 0x1, UPT ;  /* 0x000000012500788c */ /* 0x000fe2000bf21270 */
[----:B------:R-:W-:Y:S01]  /*1450*/  LOP3.LUT R50, R4, 0xfffffffc, RZ, 0xc0, !PT ;  /* 0xfffffffc04327812 */ /* 0x000fe200078ec0ff */
[----:B------:R-:W-:Y:S01]  /*1460*/  ULDC UR6, c[0x0][0x284] ;  /* 0x0000a10000067ab9 */ /* 0x000fe20000000800 */
[----:B------:R-:W-:Y:S01]  /*1470*/  LEA.HI R5, R5, R48, RZ, 0x3 ;  /* 0x0000003005057211 */ /* 0x000fe200078f18ff */
[----:B------:R-:W-:Y:S01]  /*1480*/  USHF.L.U32 UR49, UR49, 0x3, URZ ;  /* 0x0000000331317899 */ /* 0x000fe2000800063f */
[----:B------:R-:W-:Y:S01]  /*1490*/  ISETP.NE.AND P0, PT, R6, RZ, PT ;  /* 0x000000ff0600720c */ /* 0x000fe20003f05270 */
[----:B------:R-:W-:Y:S01]  /*14a0*/  USEL UR45, UR37, 0x1, UP1 ;  /* 0x00000001252d7887 */ /* 0x000fe20008800000 */
[----:B------:R-:W-:Y:S01]  /*14b0*/  LOP3.LUT R5, R5, 0xfffffff8, RZ, 0xc0, !PT ;  /* 0xfffffff805057812 */ /* 0x000fe200078ec0ff */
[----:B------:R-:W-:Y:S01]  /*14c0*/  IMAD.IADD R50, R3, 0x1, -R50 ;  /* 0x0000000103327824 */ /* 0x000fe200078e0a32 */
[----:B0-----:R-:W-:Y:S01]  /*14d0*/  ULEA UR42, UR5, UR42, 0x18 ;  /* 0x0000002a052a7291 */ /* 0x001fe2000f8ec03f */
[----:B------:R-:W-:Y:S01]  /*14e0*/  IMAD.U32 R52, RZ, RZ, UR49 ;  /* 0x00000031ff347e24 */ /* 0x000fe2000f8e00ff */
[----:B------:R-:W-:Y:S01]  /*14f0*/  SEL R60, RZ, 0x1, P0 ;  /* 0x00000001ff3c7807 */ /* 0x000fe20000000000 */
[----:B------:R-:W-:Y:S01]  /*1500*/  IMAD.IADD R48, R48, 0x1, -R5 ;  /* 0x0000000130307824 */ /* 0x000fe200078e0a05 */
[----:B------:R-:W-:Y:S01]  /*1510*/  UIADD3 UR44, UR42, 0x90, URZ ;  /* 0x000000902a2c7890 */ /* 0x000fe2000fffe03f */
[----:B------:R-:W-:Y:S01]  /*1520*/  SHF.R.S32.HI R5, RZ, 0x5, R0 ;  /* 0x00000005ff057819 */ /* 0x000fe20000011400 */
[----:B------:R-:W-:Y:S01]  /*1530*/  UIADD3 UR4, UR42, 0x20180, URZ ;  /* 0x000201802a047890 */ /* 0x000fe2000fffe03f */
[C---:B------:R-:W-:Y:S01]  /*1540*/  LOP3.LUT R54, R52.reuse, 0x8, RZ, 0xc0, !PT ;  /* 0x0000000834367812 */ /* 0x040fe200078ec0ff */
[----:B------:R-:W-:Y:S01]  /*1550*/  UIADD3 UR5, UR42, 0x180, URZ ;  /* 0x000001802a057890 */ /* 0x000fe2000fffe03f */
[--C-:B------:R-:W-:Y:S01]  /*1560*/  SHF.R.S32.HI R49, RZ, 0x1f, R48.reuse ;  /* 0x0000001fff317819 */ /* 0x100fe20000011430 */
[----:B------:R-:W-:Y:S01]  /*1570*/  USHF.R.U32.HI UR4, URZ, 0x4, UR4 ;  /* 0x000000043f047899 */ /* 0x000fe20008011604 */
[C-C-:B------:R-:W-:Y:S01]  /*1580*/  IMAD R55, R5.reuse, -0x10, -R48.reuse ;  /* 0xfffffff005377824 */ /* 0x140fe200078e0a30 */
[----:B------:R-:W-:Y:S01]  /*1590*/  USHF.R.U32.HI UR5, URZ, 0x4, UR5 ;  /* 0x000000043f057899 */ /* 0x000fe20008011605 */
[----:B------:R-:W-:Y:S01]  /*15a0*/  IMAD.U32 R51, RZ, RZ, UR44 ;  /* 0x0000002cff337e24 */ /* 0x000fe2000f8e00ff */
[----:B------:R-:W-:Y:S01]  /*15b0*/  ULOP3.LUT UR4, UR4, 0x3fff, URZ, 0xc0, !UPT ;  /* 0x00003fff04047892 */ /* 0x000fe2000f8ec03f */
[----:B------:R-:W-:Y:S01]  /*15c0*/  IMAD.WIDE R48, R5, 0x10, R48 ;  /* 0x0000001005307825 */ /* 0x000fe200078e0230 */
[----:B------:R-:W-:Y:S01]  /*15d0*/  ULOP3.LUT UR5, UR5, 0x3fff, URZ, 0xc0, !UPT ;  /* 0x00003fff05057892 */ /* 0x000fe2000f8ec03f */
[----:B------:R-:W-:Y:S01]  /*15e0*/  LOP3.LUT R52, R52, 0x8, RZ, 0xc, !PT ;  /* 0x0000000834347812 */ /* 0x000fe200078e0cff */
[----:B------:R-:W-:Y:S01]  /*15f0*/  ULOP3.LUT UR36, UR40, 0x1, URZ, 0xfc, !UPT ;  /* 0x0000000128247892 */ /* 0x000fe2000f8efc3f */
[----:B------:R-:W-:Y:S01]  /*1600*/  VIADD R53, R51, UR49 ;  /* 0x0000003133357c36 */ /* 0x000fe20008000000 */
[----:B------:R-:W-:Y:S01]  /*1610*/  LOP3.LUT R54, R54, 0x18, RZ, 0x3c, !PT ;  /* 0x0000001836367812 */ /* 0x000fe200078e3cff */
[----:B------:R-:W-:Y:S01]  /*1620*/  VIADD R55, R55, UR6 ;  /* 0x0000000637377c36 */ /* 0x000fe20008000000 */
[----:B------:R-:W-:-:S02]  /*1630*/  USHF.L.U32 UR41, UR37, 0x1, URZ ;  /* 0x0000000125297899 */ /* 0x000fc4000800063f */
[----:B------:R-:W-:Y:S02]  /*1640*/  UIADD3 UR45, -UR45, UR37, URZ ;  /* 0x000000252d2d7290 */ /* 0x000fe4000fffe13f */
[----:B------:R-:W-:Y:S02]  /*1650*/  USEL UR46, URZ, 0x1, !UP0 ;  /* 0x000000013f2e7887 */ /* 0x000fe4000c000000 */
[----:B------:R-:W-:Y:S02]  /*1660*/  ULOP3.LUT UR47, UR4, 0x10000, URZ, 0xfc, !UPT ;  /* 0x00010000042f7892 */ /* 0x000fe4000f8efc3f */
[----:B------:R-:W-:-:S12]  /*1670*/  ULOP3.LUT UR48, UR5, 0x10000, URZ, 0xfc, !UPT ;  /* 0x0001000005307892 */ /* 0x000fd8000f8efc3f */
.L_x_82:
[----:B------:R-:W-:Y:S01]  /*1680*/  SHF.L.U32 R0, R60, 0x1f, RZ ;  /* 0x0000001f3c007819 */ /* 0x000fe200000006ff */
[----:B------:R-:W-:Y:S02]  /*1690*/  ULDC UR4, c[0x0][0x28c] ;  /* 0x0000a30000047ab9 */ /* 0x000fe40000000800 */
[----:B------:R-:W-:Y:S01]  /*16a0*/  ISETP.LT.AND P1, PT, RZ, UR4, PT ;  /* 0x00000004ff007c0c */ /* 0x000fe2000bf21270 */
[----:B------:R-:W0:Y:S02]  /*16b0*/  SYNCS.PHASECHK.TRANS64.TRYWAIT P0, [R51+UR49], R0 ;  /* 0x00000000330075a7 */ /* 0x000e240008000171 */
[----:B01234-:R-:W-:Y:S10]  /*16c0*/  @!P0 BRA `(.L_x_15) ;  /* 0x0000004c00d48947 */ /* 0x01fff40003800000 */
.L_x_108:
[----:B------:R-:W-:Y:S05]  /*16d0*/  @P1 BRA `(.L_x_16) ;  /* 0x0000000000401947 */ /* 0x000fea0003800000 */
[----:B0-----:R-:W-:Y:S01]  /*16e0*/  MOV R0, 0x0 ;  /* 0x0000000000007802 */ /* 0x001fe20000000f00 */
[----:B------:R-:W-:Y:S01]  /*16f0*/  ULDC.64 UR4, c[0x4][0x68] ;  /* 0x01001a0000047ab9 */ /* 0x000fe20000000a00 */
[----:B------:R-:W-:Y:S01]  /*1700*/  ULDC.64 UR6, c[0x4][0x8] ;  /* 0x0100020000067ab9 */ /* 0x000fe20000000a00 */
[----:B------:R-:W-:Y:S01]  /*1710*/  IMAD.U32 R4, RZ, RZ, UR4 ;  /* 0x00000004ff047e24 */ /* 0x000fe2000f8e00ff */
[----:B------:R0:W1:Y:S01]  /*1720*/  LDC.64 R14, c[0x4][R0] ;  /* 0x01000000000e7b82 */ /* 0x0000620000000a00 */
[----:B------:R-:W-:Y:S01]  /*1730*/  IMAD.U32 R5, RZ, RZ, UR5 ;  /* 0x00000005ff057e24 */ /* 0x000fe2000f8e00ff */
[----:B------:R-:W-:Y:S01]  /*1740*/  ULDC.64 UR4, c[0x4][0x70] ;  /* 0x01001c0000047ab9 */ /* 0x000fe20000000a00 */
[----:B------:R-:W-:Y:S02]  /*1750*/  IMAD.U32 R10, RZ, RZ, UR6 ;  /* 0x00000006ff0a7e24 */ /* 0x000fe4000f8e00ff */
[----:B------:R-:W-:Y:S02]  /*1760*/  IMAD.U32 R6, RZ, RZ, UR4 ;  /* 0x00000004ff067e24 */ /* 0x000fe4000f8e00ff */
[----:B------:R-:W-:-:S02]  /*1770*/  IMAD.U32 R7, RZ, RZ, UR5 ;  /* 0x00000005ff077e24 */ /* 0x000fc4000f8e00ff */
[----:B------:R-:W-:Y:S02]  /*1780*/  IMAD.U32 R11, RZ, RZ, UR7 ;  /* 0x00000007ff0b7e24 */ /* 0x000fe4000f8e00ff */
[----:B------:R-:W-:Y:S02]  /*1790*/  IMAD.MOV.U32 R8, RZ, RZ, 0x1e1 ;  /* 0x000001e1ff087424 */ /* 0x000fe400078e00ff */
[----:B------:R-:W-:Y:S02]  /*17a0*/  IMAD.MOV.U32 R12, RZ, RZ, 0x1 ;  /* 0x00000001ff0c7424 */ /* 0x000fe400078e00ff */
[----:B0-----:R-:W-:-:S07]  /*17b0*/  IMAD.MOV.U32 R13, RZ, RZ, RZ ;  /* 0x000000ffff0d7224 */ /* 0x001fce00078e00ff */
[----:B------:R-:W-:-:S07]  /*17c0*/  LEPC R20, `(.L_x_16) ;  /* 0x000000001014794e */ /* 0x000fce0000000000 */
[----:B-1---5:R-:W-:Y:S05]  /*17d0*/  CALL.ABS.NOINC R14 ;  /* 0x000000000e007343 */ /* 0x022fea0003c00000 */
.L_x_16:
[----:B0-----:R-:W-:-:S05]  /*17e0*/  IMAD.U32 R0, RZ, RZ, UR36 ;  /* 0x00000024ff007e24 */ /* 0x001fca000f8e00ff */
[----:B------:R-:W-:-:S13]  /*17f0*/  ISETP.NE.AND P0, PT, R0, 0x3, PT ;  /* 0x000000030000780c */ /* 0x000fda0003f05270 */
[----:B------:R-:W-:Y:S05]  /*1800*/  @!P0 BRA `(.L_x_17) ;  /* 0x0000000000048947 */ /* 0x000fea0003800000 */
[----:B------:R-:W-:Y:S01]  /*1810*/  BPT.TRAP 0x1 ;  /* 0x000000040000795c */ /* 0x000fe20000300000 */
.L_x_17:
[----:B------:R-:W-:Y:S02]  /*1820*/  IMAD.U32 R3, RZ, RZ, UR43 ;  /* 0x0000002bff037e24 */ /* 0x000fe4000f8e00ff */
[----:B------:R-:W-:-:S03]  /*1830*/  IMAD.U32 R0, RZ, RZ, UR46 ;  /* 0x0000002eff007e24 */ /* 0x000fc6000f8e00ff */
[----:B------:R-:W-:Y:S02]  /*1840*/  LEA R3, R3, UR42, 0x3 ;  /* 0x0000002a03037c11 */ /* 0x000fe4000f8e18ff */
[----:B------:R-:W-:-:S04]  /*1850*/  SHF.L.U32 R0, R0, 0x1f, RZ ;  /* 0x0000001f00007819 */ /* 0x000fc800000006ff */
[----:B------:R0:W1:Y:S01]  /*1860*/  SYNCS.PHASECHK.TRANS64.TRYWAIT P1, [R3+URZ], R0 ;  /* 0x00000000030075a7 */ /* 0x000062000802017f */
[----:B------:R-:W-:Y:S05]  /*1870*/  @!P0 BRA `(.L_x_18) ;  /* 0x0000000000048947 */ /* 0x000fea0003800000 */
[----:B------:R-:W-:Y:S01]  /*1880*/  BPT.TRAP 0x1 ;  /* 0x000000040000795c */ /* 0x000fe20000300000 */
.L_x_18:
[----:B-1----:R-:W-:Y:S05]  /*1890*/  @P1 BRA `(.L_x_19) ;  /* 0x0000000000081947 */ /* 0x002fea0003800000 */
[----:B------:R-:W1:Y:S02]  /*18a0*/  SYNCS.PHASECHK.TRANS64.TRYWAIT P1, [R3+URZ], R0 ;  /* 0x00000000030075a7 */ /* 0x000e64000802017f */
[----:B-1----:R-:W-:Y:S05]  /*18b0*/  @!P1 BRA `(.L_x_20) ;  /* 0x0000004c006c9947 */ /* 0x002fea0003800000 */
.L_x_19:
[----:B------:R-:W-:Y:S05]  /*18c0*/  WARPSYNC.ALL ;  /* 0x0000000000007948 */ /* 0x000fea0003800000 */
[----:B------:R-:W-:Y:S01]  /*18d0*/  ULEA UR9, UR43, UR48, 0xa ;  /* 0x000000302b097291 */ /* 0x000fe2000f8e503f */
[----:B------:R-:W-:Y:S01]  /*18e0*/  WARPGROUP.ARRIVE ;  /* 0x00000000000079c5 */ /* 0x000fe20000000000 */
[----:B------:R-:W-:Y:S01]  /*18f0*/  UIMAD UR8, UR43, 0x300, UR47 ;  /* 0x000003002b0878a4 */ /* 0x000fe2000f8e022f */
[----:B01----:R-:W-:Y:S01]  /*1900*/  IMAD.U32 R0, RZ, RZ, UR45 ;  /* 0x0000002dff007e24 */ /* 0x003fe2000f8e00ff */
[----:B------:R-:W-:Y:S01]  /*1910*/  UMOV UR5, 0x40000040 ;  /* 0x4000004000057882 */ /* 0x000fe20000000000 */
[----:B------:R-:W-:Y:S01]  /*1920*/  UMOV UR7, 0x40000040 ;  /* 0x4000004000077882 */ /* 0x000fe20000000000 */
[----:B------:R-:W-:Y:S01]  /*1930*/  UIADD3 UR10, UR8, 0x80, URZ ;  /* 0x00000080080a7890 */ /* 0x000fe2000fffe03f */
[----:B------:R-:W-:-:S02]  /*1940*/  UMOV UR4, UR9 ;  /* 0x0000000900047c82 */ /* 0x000fc40008000000 */
[----:B------:R-:W-:Y:S01]  /*1950*/  UMOV UR6, UR8 ;  /* 0x0000000800067c82 */ /* 0x000fe20008000000 */
[----:B------:R-:W-:Y:S01]  /*1960*/  UIADD3 UR11, UR8, 0x100, URZ ;  /* 0x00000100080b7890 */ /* 0x000fe2000fffe03f */
[----:B------:R-:W-:Y:S01]  /*1970*/  HGMMA.64x16x16.F32.BF16 R40, gdesc[UR4], RZ, !UPT, gsb0 ;  /* 0x00200000042879f0 */ /* 0x000fe2000c0018ff */
[----:B------:R-:W-:Y:S01]  /*1980*/  UMOV UR7, 0x40000040 ;  /* 0x4000004000077882 */ /* 0x000fe20000000000 */
[----:B------:R-:W-:Y:S01]  /*1990*/  UMOV UR6, UR10 ;  /* 0x0000000a00067c82 */ /* 0x000fe20008000000 */
[----:B------:R-:W-:Y:S01]  /*19a0*/  UIADD3 UR10, UR8, 0x82, URZ ;  /* 0x00000082080a7890 */ /* 0x000fe2000fffe03f */
[----:B------:R-:W-:Y:S01]  /*19b0*/  ISETP.GE.AND P1, PT, R0, 0x1, PT ;  /* 0x000000010000780c */ /* 0x000fe20003f26270 */
[----:B------:R-:W-:Y:S02]  /*19c0*/  WARPGROUP.DEPBAR.LE gsb0, 0x0 ;  /* 0x00008000000079c5 */ /* 0x000fe40000010000 */
[----:B------:R-:W-:-:S06]  /*19d0*/  WARPGROUP.ARRIVE ;  /* 0x00000000000079c5 */ /* 0x000fcc0000000000 */
[----:B------:R-:W-:Y:S01]  /*19e0*/  HGMMA.64x16x16.F32.BF16 R32, gdesc[UR4], RZ, !UPT, gsb0 ;  /* 0x00200000042079f0 */ /* 0x000fe2000c0018ff */
[----:B------:R-:W-:Y:S01]  /*19f0*/  UMOV UR6, UR11 ;  /* 0x0000000b00067c82 */ /* 0x000fe20008000000 */
[----:B------:R-:W-:Y:S01]  /*1a00*/  UMOV UR7, 0x40000040 ;  /* 0x4000004000077882 */ /* 0x000fe20000000000 */
[----:B------:R-:W-:Y:S01]  /*1a10*/  UIADD3 UR11, UR8, 0x102, URZ ;  /* 0x00000102080b7890 */ /* 0x000fe2000fffe03f */
[----:B------:R-:W-:Y:S02]  /*1a20*/  WARPGROUP.DEPBAR.LE gsb0, 0x0 ;  /* 0x00008000000079c5 */ /* 0x000fe40000010000 */
[----:B------:R-:W-:-:S06]  /*1a30*/  WARPGROUP.ARRIVE ;  /* 0x00000000000079c5 */ /* 0x000fcc0000000000 */
[----:B------:R-:W-:Y:S01]  /*1a40*/  HGMMA.64x16x16.F32.BF16 R24, gdesc[UR4], RZ, !UPT, gsb0 ;  /* 0x00200000041879f0 */ /* 0x000fe2000c0018ff */
[----:B------:R-:W-:Y:S02]  /*1a50*/  UIADD3 UR4, UR9, 0x2, URZ ;  /* 0x0000000209047890 */ /* 0x000fe4000fffe03f */
[----:B------:R-:W-:Y:S01]  /*1a60*/  UIADD3 UR6, UR8, 0x2, URZ ;  /* 0x0000000208067890 */ /* 0x000fe2000fffe03f */
[----:B------:R-:W-:Y:S01]  /*1a70*/  UMOV UR5, 0x40000040 ;  /* 0x4000004000057882 */ /* 0x000fe20000000000 */
[----:B------:R-:W-:Y:S01]  /*1a80*/  UMOV UR7, 0x40000040 ;  /* 0x4000004000077882 */ /* 0x000fe20000000000 */
[----:B------:R-:W-:Y:S02]  /*1a90*/  WARPGROUP.DEPBAR.LE gsb0, 0x0 ;  /* 0x00008000000079c5 */ /* 0x000fe40000010000 */
[----:B------:R-:W-:-:S06]  /*1aa0*/  WARPGROUP.ARRIVE ;  /* 0x00000000000079c5 */ /* 0x000fcc0000000000 */
[----:B------:R-:W-:Y:S01]  /*1ab0*/  HGMMA.64x16x16.F32.BF16 R40, gdesc[UR4], R40, gsb0 ;  /* 0x00200000042879f0 */ /* 0x000fe20008001828 */
[----:B------:R-:W-:Y:S01]  /*1ac0*/  UMOV UR6, UR10 ;  /* 0x0000000a00067c82 */ /* 0x000fe20008000000 */
[----:B------:R-:W-:Y:S01]  /*1ad0*/  UMOV UR7, 0x40000040 ;  /* 0x4000004000077882 */ /* 0x000fe20000000000 */
[----:B------:R-:W-:Y:S01]  /*1ae0*/  UIADD3 UR10, UR8, 0x84, URZ ;  /* 0x00000084080a7890 */ /* 0x000fe2000fffe03f */
        /* <DEDUP_REMOVED lines=102> */
[----:B------:R-:W-:Y:S02]  /*2150*/  UIADD3 UR4, UR9, 0x206, URZ ;  /* 0x0000020609047890 */ /* 0x000fe4000fffe03f */
[----:B------:R-:W-:Y:S01]  /*2160*/  UIADD3 UR6, UR8, 0x186, URZ ;  /* 0x0000018608067890 */ /* 0x000fe2000fffe03f */
[----:B------:R-:W-:Y:S01]  /*2170*/  UMOV UR5, 0x40000040 ;  /* 0x4000004000057882 */ /* 0x000fe20000000000 */
[----:B------:R-:W-:Y:S01]  /*2180*/  UMOV UR7, 0x40000040 ;  /* 0x4000004000077882 */ /* 0x000fe20000000000 */
[----:B------:R-:W-:Y:S02]  /*2190*/  UIADD3 UR9, UR8, 0x206, URZ ;  /* 0x0000020608097890 */ /* 0x000fe4000fffe03f */
[----:B------:R-:W-:Y:S01]  /*21a0*/  UIADD3 UR8, UR8, 0x286, URZ ;  /* 0x0000028608087890 */ /* 0x000fe2000fffe03f */
        /* <DEDUP_REMOVED lines=12> */
[----:B------:R-:W-:Y:S03]  /*2270*/  HGMMA.64x16x16.F32.BF16 R24, gdesc[UR4], R24, gsb0 ;  /* 0x00200000041879f0 */ /* 0x000fe60008001818 */
[----:B------:R-:W-:Y:S02]  /*2280*/  WARPGROUP.DEPBAR.LE gsb0, 0x0 ;  /* 0x00008000000079c5 */ /* 0x000fe40000010000 */
[----:B------:R-:W-:Y:S05]  /*2290*/  @!P1 BRA `(.L_x_21) ;  /* 0x0000000c00049947 */ /* 0x000fea0003800000 */
[----:B------:R-:W-:Y:S01]  /*22a0*/  UIADD3 UR9, UR43, 0x1, URZ ;  /* 0x000000012b097890 */ /* 0x000fe2000fffe03f */
[----:B------:R-:W-:Y:S01]  /*22b0*/  IMAD.U32 R0, RZ, RZ, UR45 ;  /* 0x0000002dff007e24 */ /* 0x000fe2000f8e00ff */
[----:B------:R-:W-:Y:S02]  /*22c0*/  UMOV UR8, UR43 ;  /* 0x0000002b00087c82 */ /* 0x000fe40008000000 */
[----:B------:R-:W-:-:S04]  /*22d0*/  UISETP.NE.AND UP0, UPT, UR9, 0x8, UPT ;  /* 0x000000080900788c */ /* 0x000fc8000bf05270 */
[----:B------:R-:W-:Y:S02]  /*22e0*/  USEL UR4, URZ, 0x1, UP0 ;  /* 0x000000013f047887 */ /* 0x000fe40008000000 */
[----:B------:R-:W-:Y:S02]  /*22f0*/  USEL UR9, UR9, URZ, UP0 ;  /* 0x0000003f09097287 */ /* 0x000fe40008000000 */
[----:B------:R-:W-:-:S06]  /*2300*/  ULOP3.LUT UR4, UR46, UR4, URZ, 0x3c, !UPT ;  /* 0x000000042e047292 */ /* 0x000fcc000f8e3c3f */
[----:B------:R-:W-:-:S07]  /*2310*/  IMAD.U32 R5, RZ, RZ, UR4 ;  /* 0x00000004ff057e24 */ /* 0x000fce000f8e00ff */
.L_x_28:
[----:B01----:R-:W-:Y:S05]  /*2320*/  @!P0 BRA `(.L_x_22) ;  /* 0x0000000000048947 */ /* 0x003fea0003800000 */
[----:B------:R-:W-:Y:S01]  /*2330*/  BPT.TRAP 0x1 ;  /* 0x000000040000795c */ /* 0x000fe20000300000 */
.L_x_22:
[----:B------:R-:W-:Y:S01]  /*2340*/  ULEA UR4, UR9, UR42, 0x3 ;  /* 0x0000002a09047291 */ /* 0x000fe2000f8e183f */
[----:B------:R-:W-:-:S08]  /*2350*/  SHF.L.U32 R3, R5, 0x1f, RZ ;  /* 0x0000001f05037819 */ /* 0x000fd000000006ff */
[----:B------:R0:W1:Y:S01]  /*2360*/  SYNCS.PHASECHK.TRANS64.TRYWAIT P1, [UR4], R3 ;  /* 0x00000003ff0075a7 */ /* 0x0000620008020144 */
[----:B------:R-:W-:Y:S05]  /*2370*/  @!P0 BRA `(.L_x_23) ;  /* 0x0000000000048947 */ /* 0x000fea0003800000 */
[----:B------:R-:W-:Y:S01]  /*2380*/  BPT.TRAP 0x1 ;  /* 0x000000040000795c */ /* 0x000fe20000300000 */
.L_x_23:
[----:B-1----:R-:W-:Y:S05]  /*2390*/  @P1 BRA `(.L_x_24) ;  /* 0x0000000000081947 */ /* 0x002fea0003800000 */
[----:B------:R-:W1:Y:S02]  /*23a0*/  SYNCS.PHASECHK.TRANS64.TRYWAIT P1, [UR4], R3 ;  /* 0x00000003ff0075a7 */ /* 0x000e640008020144 */
[----:B-1----:R-:W-:Y:S05]  /*23b0*/  @!P1 BRA `(.L_x_25) ;  /* 0x0000004000c09947 */ /* 0x002fea0003800000 */
.L_x_24:
[----:B------:R-:W-:Y:S01]  /*23c0*/  ULEA UR11, UR9, UR48, 0xa ;  /* 0x00000030090b7291 */ /* 0x000fe2000f8e503f */
[----:B------:R-:W-:Y:S01]  /*23d0*/  WARPGROUP.ARRIVE ;  /* 0x00000000000079c5 */ /* 0x000fe20000000000 */
[----:B------:R-:W-:Y:S01]  /*23e0*/  UIMAD UR10, UR9, 0x300, UR47 ;  /* 0x00000300090a78a4 */ /* 0x000fe2000f8e022f */
[----:B------:R-:W-:Y:S01]  /*23f0*/  UMOV UR5, 0x40000040 ;  /* 0x4000004000057882 */ /* 0x000fe20000000000 */
[----:B------:R-:W-:Y:S02]  /*2400*/  UMOV UR7, 0x40000040 ;  /* 0x4000004000077882 */ /* 0x000fe40000000000 */
[----:B------:R-:W-:Y:S01]  /*2410*/  UIADD3 UR12, UR10, 0x80, URZ ;  /* 0x000000800a0c7890 */ /* 0x000fe2000fffe03f */
[----:B------:R-:W-:Y:S02]  /*2420*/  UMOV UR4, UR11 ;  /* 0x0000000b00047c82 */ /* 0x000fe40008000000 */
[----:B------:R-:W-:Y:S01]  /*2430*/  UMOV UR6, UR10 ;  /* 0x0000000a00067c82 */ /* 0x000fe20008000000 */
[----:B------:R-:W-:Y:S01]  /*2440*/  UIADD3 UR13, UR10, 0x100, URZ ;  /* 0x000001000a0d7890 */ /* 0x000fe2000fffe03f */
[----:B------:R-:W-:Y:S01]  /*2450*/  HGMMA.64x16x16.F32.BF16 R40, gdesc[UR4], R40, gsb0 ;  /* 0x00200000042879f0 */ /* 0x000fe20008001828 */
[----:B------:R-:W-:Y:S01]  /*2460*/  UMOV UR7, 0x40000040 ;  /* 0x4000004000077882 */ /* 0x000fe20000000000 */
[----:B------:R-:W-:Y:S01]  /*2470*/  UMOV UR6, UR12 ;  /* 0x0000000c00067c82 */ /* 0x000fe20008000000 */
[----:B------:R-:W-:Y:S01]  /*2480*/  UIADD3 UR12, UR10, 0x82, URZ ;  /* 0x000000820a0c7890 */ /* 0x000fe2000fffe03f */
[----:B------:R-:W-:-:S02]  /*2490*/  WARPGROUP.DEPBAR.LE gsb0, 0x0 ;  /* 0x00008000000079c5 */ /* 0x000fc40000010000 */
        /* <DEDUP_REMOVED lines=141> */
[----:B------:R-:W-:Y:S01]  /*2d70*/  BPT.TRAP 0x1 ;  /* 0x000000040000795c */ /* 0x000fe20000300000 */
.L_x_26:
[----:B------:R-:W-:Y:S02]  /*2d80*/  UISETP.GT.U32.AND UP0, UPT, UR40, 0x1, UPT ;  /* 0x000000012800788c */ /* 0x000fe4000bf04070 */
[----:B------:R-:W-:-:S04]  /*2d90*/  ULEA UR4, UR8, UR42, 0x3 ;  /* 0x0000002a08047291 */ /* 0x000fc8000f8e183f */
[----:B------:R-:W-:Y:S01]  /*2da0*/  UIADD3 UR4, UR4, 0x40, URZ ;  /* 0x0000004004047890 */ /* 0x000fe2000fffe03f */
[----:B------:R-:W-:-:S03]  /*2db0*/  PLOP3.LUT P1, PT, PT, PT, UP0, 0x80, 0x0 ;  /* 0x000000000000781c */ /* 0x000fc60003f2f008 */
[----:B------:R-:W-:-:S09]  /*2dc0*/  UPRMT UR4, URZ, 0x654, UR4 ;  /* 0x000006543f047896 */ /* 0x000fd20008000004 */
[----:B------:R-:W-:Y:S01]  /*2dd0*/  SYNCS.ARRIVE.TRANS64.RED.A1T0 RZ, [UR4], RZ ;  /* 0x000000ffffff79a7 */ /* 0x000fe20008100404 */
[----:B------:R-:W-:Y:S05]  /*2de0*/  @P1 BRA `(.L_x_27) ;  /* 0x0000000000041947 */ /* 0x000fea0003800000 */
[----:B------:R-:W-:Y:S01]  /*2df0*/  BPT.TRAP 0x1 ;  /* 0x000000040000795c */ /* 0x000fe20000300000 */
.L_x_27:
[----:B------:R-:W-:Y:S01]  /*2e00*/  UIADD3 UR9, UR9, 0x1, URZ ;  /* 0x0000000109097890 */ /* 0x000fe2000fffe03f */
[C---:B------:R-:W-:Y:S01]  /*2e10*/  ISETP.GT.AND P1, PT, R0.reuse, 0x1, PT ;  /* 0x000000010000780c */ /* 0x040fe20003f24270 */
[----:B------:R-:W-:Y:S01]  /*2e20*/  UIADD3 UR8, UR8, 0x1, URZ ;  /* 0x0000000108087890 */ /* 0x000fe2000fffe03f */
[----:B------:R-:W-:Y:S01]  /*2e30*/  VIADD R0, R0, 0xffffffff ;  /* 0xffffffff00007836 */ /* 0x000fe20000000000 */
[----:B------:R-:W-:Y:S02]  /*2e40*/  UISETP.NE.AND UP0, UPT, UR9, 0x8, UPT ;  /* 0x000000080900788c */ /* 0x000fe4000bf05270 */
[----:B------:R-:W-:Y:S02]  /*2e50*/  UISETP.NE.AND UP1, UPT, UR8, 0x8, UPT ;  /* 0x000000080800788c */ /* 0x000fe4000bf25270 */
[----:B------:R-:W-:Y:S02]  /*2e60*/  USEL UR4, URZ, 0x1, UP0 ;  /* 0x000000013f047887 */ /* 0x000fe40008000000 */
[----:B------:R-:W-:-:S02]  /*2e70*/  USEL UR9, UR9, URZ, UP0 ;  /* 0x0000003f09097287 */ /* 0x000fc40008000000 */
[----:B------:R-:W-:Y:S02]  /*2e80*/  USEL UR8, UR8, URZ, UP1 ;  /* 0x0000003f08087287 */ /* 0x000fe40008800000 */
[----:B------:R-:W-:Y:S01]  /*2e90*/  LOP3.LUT R5, R5, UR4, RZ, 0x3c, !PT ;  /* 0x0000000405057c12 */ /* 0x000fe2000f8e3cff */
[----:B------:R-:W-:Y:S09]  /*2ea0*/  @P1 BRA `(.L_x_28) ;  /* 0xfffffff4001c1947 */ /* 0x000ff2000383ffff */
.L_x_21:
[----:B------:R-:W2:Y:S01]  /*2eb0*/  LDC R0, c[0x0][0x28c] ;  /* 0x0000a300ff007b82 */ /* 0x000ea20000000800 */
[----:B------:R3:W-:Y:S01]  /*2ec0*/  SYNCS.ARRIVE.TRANS64.A1T0 RZ, [R52+UR44], RZ ;  /* 0x000000ff34ff79a7 */ /* 0x0007e2000810002c */
[----:B--2---:R-:W-:-:S13]  /*2ed0*/  ISETP.GE.AND P1, PT, R0, 0x1, PT ;  /* 0x000000010000780c */ /* 0x004fda0003f26270 */
[----:B---3--:R-:W-:Y:S05]  /*2ee0*/  @!P1 BRA `(.L_x_29) ;  /* 0x0000000000309947 */ /* 0x008fea0003800000 */
[----:B------:R-:W-:Y:S05]  /*2ef0*/  @!P0 BRA `(.L_x_30) ;  /* 0x0000000000048947 */ /* 0x000fea0003800000 */
[----:B------:R-:W-:Y:S01]  /*2f00*/  BPT.TRAP 0x1 ;  /* 0x000000040000795c */ /* 0x000fe20000300000 */
.L_x_30:
[----:B------:R-:W-:Y:S02]  /*2f10*/  UIADD3 UR4, UR45, UR43, URZ ;  /* 0x0000002b2d047290 */ /* 0x000fe4000fffe03f */
[----:B------:R-:W-:Y:S02]  /*2f20*/  UISETP.GT.U32.AND UP0, UPT, UR40, 0x1, UPT ;  /* 0x000000012800788c */ /* 0x000fe4000bf04070 */
[----:B------:R-:W-:-:S04]  /*2f30*/  USHF.L.U32 UR4, UR4, 0x3, URZ ;  /* 0x0000000304047899 */ /* 0x000fc8000800063f */
[----:B------:R-:W-:Y:S01]  /*2f40*/  ULOP3.LUT UR4, UR4, 0x38, URZ, 0xc0, !UPT ;  /* 0x0000003804047892 */ /* 0x000fe2000f8ec03f */
[----:B------:R-:W-:-:S03]  /*2f50*/  PLOP3.LUT P0, PT, PT, PT, UP0, 0x80, 0x0 ;  /* 0x000000000000781c */ /* 0x000fc60003f0f008 */
[----:B------:R-:W-:-:S04]  /*2f60*/  UIADD3 UR4, UR42, 0x40, UR4 ;  /* 0x000000402a047890 */ /* 0x000fc8000fffe004 */
[----:B------:R-:W-:-:S09]  /*2f70*/  UPRMT UR4, URZ, 0x654, UR4 ;  /* 0x000006543f047896 */ /* 0x000fd20008000004 */
[----:B------:R-:W-:Y:S01]  /*2f80*/  SYNCS.ARRIVE.TRANS64.RED.A1T0 RZ, [UR4], RZ ;  /* 0x000000ffffff79a7 */ /* 0x000fe20008100404 */
[----:B------:R-:W-:Y:S05]  /*2f90*/  @P0 BRA `(.L_x_29) ;  /* 0x0000000000040947 */ /* 0x000fea0003800000 */
[----:B------:R-:W-:Y:S01]  /*2fa0*/  BPT.TRAP 0x1 ;  /* 0x000000040000795c */ /* 0x000fe20000300000 */
.L_x_29:
[----:B------:R-:W-:Y:S01]  /*2fb0*/  SHF.L.U32 R0, R60, 0x1f, RZ ;  /* 0x0000001f3c007819 */ /* 0x000fe200000006ff */
[----:B------:R-:W-:Y:S01]  /*2fc0*/  UIADD3 UR43, UR41, UR43, URZ ;  /* 0x0000002b292b7290 */ /* 0x000fe2000fffe03f */
[----:B------:R-:W2:Y:S01]  /*2fd0*/  LDC R7, c[0x0][0x288] ;  /* 0x0000a200ff077b82 */ /* 0x000ea20000000800 */
[----:B------:R-:W-:Y:S02]  /*2fe0*/  IMAD.SHL.U32 R8, R50, 0x2, RZ ;  /* 0x0000000232087824 */ /* 0x000fe400078e00ff */
[----:B------:R-:W-:Y:S02]  /*2ff0*/  USHF.R.U32.HI UR4, URZ, 0x3, UR43 ;  /* 0x000000033f047899 */ /* 0x000fe4000801162b */
[----:B------:R-:W-:Y:S01]  /*3000*/  UISETP.GT.U32.AND UP0, UPT, UR43, 0x7, UPT ;  /* 0x000000072b00788c */ /* 0x000fe2000bf04070 */
[----:B------:R-:W-:Y:S01]  /*3010*/  SHF.R.S32.HI R9, RZ, 0x1f, R8 ;  /* 0x0000001fff097819 */ /* 0x000fe20000011408 */
[----:B------:R-:W-:Y:S01]  /*3020*/  ULOP3.LUT UR4, UR4, 0x1, URZ, 0xc0, !UPT ;  /* 0x0000000104047892 */ /* 0x000fe2000f8ec03f */
[----:B------:R-:W3:Y:S01]  /*3030*/  SYNCS.PHASECHK.TRANS64.TRYWAIT P0, [R51+UR49+0x10], R0 ;  /* 0x00001000330075a7 */ /* 0x000ee20008000171 */
[----:B------:R-:W-:-:S02]  /*3040*/  UISETP.LT.U32.AND UP0, UPT, UR41, 0x8, UP0 ;  /* 0x000000082900788c */ /* 0x000fc40008701070 */
[----:B------:R-:W-:Y:S02]  /*3050*/  UISETP.NE.U32.AND UP1, UPT, UR4, 0x1, UPT ;  /* 0x000000010400788c */ /* 0x000fe4000bf25070 */
[----:B------:R-:W-:Y:S02]  /*3060*/  USEL UR5, URZ, 0x1, !UP0 ;  /* 0x000000013f057887 */ /* 0x000fe4000c000000 */
[----:B------:R-:W-:Y:S02]  /*3070*/  UISETP.GT.U32.AND UP1, UPT, UR41, 0x7, !UP1 ;  /* 0x000000072900788c */ /* 0x000fe4000cf24070 */
[----:B------:R-:W-:Y:S02]  /*3080*/  ULOP3.LUT UR43, UR43, 0x7, URZ, 0xc0, !UPT ;  /* 0x000000072b2b7892 */ /* 0x000fe4000f8ec03f */
[----:B------:R-:W-:-:S04]  /*3090*/  USEL UR4, URZ, 0x1, !UP1 ;  /* 0x000000013f047887 */ /* 0x000fc8000c800000 */
[----:B------:R-:W-:Y:S01]  /*30a0*/  ULOP3.LUT UR46, UR4, UR46, UR5, 0x96, !UPT ;  /* 0x0000002e042e7292 */ /* 0x000fe2000f8e9605 */
[----:B--23--:R-:W-:Y:S11]  /*30b0*/  @!P0 BRA `(.L_x_31) ;  /* 0x0000003400988947 */ /* 0x00cff60003800000 */
.L_x_109:
[----:B--2---:R-:W-:Y:S01]  /*30c0*/  IMAD.SHL.U32 R0, R18, 0x40, RZ ;  /* 0x0000004012007824 */ /* 0x004fe200078e00ff */
[----:B------:R-:W-:Y:S01]  /*30d0*/  ULDC UR6, c[0x0][0x284] ;  /* 0x0000a10000067ab9 */ /* 0x000fe20000000800 */
[----:B------:R-:W-:Y:S01]  /*30e0*/  IMAD R14, R2, 0x30, RZ ;  /* 0x00000030020e7824 */ /* 0x000fe200078e02ff */
[----:B------:R-:W-:Y:S01]  /*30f0*/  SHF.R.S32.HI R11, RZ, 0x1f, R19 ;  /* 0x0000001fff0b7819 */ /* 0x000fe20000011413 */
[----:B------:R-:W-:Y:S01]  /*3100*/  ULDC.64 UR4, c[0x0][0x5d0] ;  /* 0x0001740000047ab9 */ /* 0x000fe20000000a00 */
[----:B------:R-:W-:Y:S01]  /*3110*/  ISETP.GE.AND P0, PT, R0, UR6, PT ;  /* 0x0000000600007c0c */ /* 0x000fe2000bf06270 */
[----:B01----:R-:W-:Y:S01]  /*3120*/  IMAD.WIDE.U32 R2, R19, UR4, R8 ;  /* 0x0000000413027c25 */ /* 0x003fe2000f8e0008 */
[----:B------:R-:W-:Y:S02]  /*3130*/  SHF.R.S32.HI R15, RZ, 0x1f, R14 ;  /* 0x0000001fff0f7819 */ /* 0x000fe4000001140e */
[C---:B------:R-:W-:Y:S01]  /*3140*/  ISETP.GE.OR P0, PT, R14.reuse, R7, P0 ;  /* 0x000000070e00720c */ /* 0x040fe20000706670 */
[----:B------:R-:W-:Y:S01]  /*3150*/  IMAD R4, R11, UR4, RZ ;  /* 0x000000040b047c24 */ /* 0x000fe2000f8e02ff */
[----:B------:R-:W-:-:S03]  /*3160*/  IADD3 R2, P1, R14, R2, RZ ;  /* 0x000000020e027210 */ /* 0x000fc60007f3e0ff */
[----:B------:R-:W-:-:S05]  /*3170*/  IMAD R5, R19, UR5, R4 ;  /* 0x0000000513057c24 */ /* 0x000fca000f8e0204 */
[----:B------:R-:W-:-:S03]  /*3180*/  IADD3.X R3, R15, R3, R5, P1, !PT ;  /* 0x000000030f037210 */ /* 0x000fc60000ffe405 */
[----:B------:R-:W-:Y:S05]  /*3190*/  @P0 BRA `(.L_x_32) ;  /* 0x0000001800980947 */ /* 0x000fea0003800000 */
[----:B------:R-:W0:Y:S01]  /*31a0*/  LDC.64 R62, c[0x0][0x5c8] ;  /* 0x00017200ff3e7b82 */ /* 0x000e220000000a00 */
[----:B-----5:R-:W-:Y:S01]  /*31b0*/  FSETP.NEU.AND P1, PT, R23, RZ, PT ;  /* 0x000000ff1700720b */ /* 0x020fe20003f2d000 */
[----:B------:R-:W-:Y:S01]  /*31c0*/  IMAD R5, R50, -0x2, R7 ;  /* 0xfffffffe32057824 */ /* 0x000fe200078e0207 */
[----:B------:R-:W-:Y:S01]  /*31d0*/  BSSY B0, `(.L_x_32) ;  /* 0x00001a2000007945 */ /* 0x000fe20003800000 */
[----:B------:R-:W-:-:S04]  /*31e0*/  IMAD.WIDE R56, R18, 0x40, R48 ;  /* 0x0000004012387825 */ /* 0x000fc800078e0230 */
[----:B------:R-:W-:Y:S02]  /*31f0*/  IMAD.IADD R6, R5, 0x1, -R14 ;  /* 0x0000000105067824 */ /* 0x000fe400078e0a0e */
[----:B------:R-:W-:-:S03]  /*3200*/  IMAD.IADD R0, R55, 0x1, -R0 ;  /* 0x0000000137007824 */ /* 0x000fc600078e0a00 */
[----:B------:R-:W-:-:S04]  /*3210*/  ISETP.GT.AND P0, PT, R6, RZ, PT ;  /* 0x000000ff0600720c */ /* 0x000fc80003f04270 */
[----:B------:R-:W-:Y:S01]  /*3220*/  ISETP.GT.AND P2, PT, R0, RZ, P0 ;  /* 0x000000ff0000720c */ /* 0x000fe20000744270 */
[-C--:B0-----:R-:W-:Y:S02]  /*3230*/  IMAD R4, R57, R62.reuse, RZ ;  /* 0x0000003e39047224 */ /* 0x081fe400078e02ff */
[----:B------:R-:W-:-:S04]  /*3240*/  IMAD.WIDE.U32 R58, R56, R62, R2 ;  /* 0x0000003e383a7225 */ /* 0x000fc800078e0002 */
[----:B------:R-:W-:-:S04]  /*3250*/  IMAD R3, R56, R63, R4 ;  /* 0x0000003f38037224 */ /* 0x000fc800078e0204 */
[----:B------:R-:W-:Y:S01]  /*3260*/  IMAD.IADD R5, R59, 0x1, R3 ;  /* 0x000000013b057824 */ /* 0x000fe200078e0203 */
[----:B------:R-:W-:Y:S06]  /*3270*/  @!P1 BRA `(.L_x_33) ;  /* 0x0000001000949947 */ /* 0x000fec0003800000 */
[----:B------:R-:W0:Y:S01]  /*3280*/  LDC.64 R64, c[0x0][0x5b8] ;  /* 0x00016e00ff407b82 */ /* 0x000e220000000a00 */
[----:B------:R-:W-:-:S07]  /*3290*/  ULDC.64 UR4, c[0x0][0x5c0] ;  /* 0x0001700000047ab9 */ /* 0x000fce0000000a00 */
[----:B------:R-:W1:Y:S08]  /*32a0*/  LDC.64 R66, c[0x0][0x5b0] ;  /* 0x00016c00ff427b82 */ /* 0x000e700000000a00 */
[----:B------:R-:W2:Y:S01]  /*32b0*/  LDC.64 R68, c[0x0][0x5a8] ;  /* 0x00016a00ff447b82 */ /* 0x000ea20000000a00 */
[-C--:B0-----:R-:W-:Y:S02]  /*32c0*/  IMAD R4, R11, R64.reuse, RZ ;  /* 0x000000400b047224 */ /* 0x081fe400078e02ff */
[----:B------:R-:W-:-:S04]  /*32d0*/  IMAD.WIDE.U32 R2, R19, R64, R8 ;  /* 0x0000004013027225 */ /* 0x000fc800078e0008 */
[----:B------:R-:W-:Y:S01]  /*32e0*/  IMAD R59, R19, R65, R4 ;  /* 0x00000041133b7224 */ /* 0x000fe200078e0204 */
[----:B------:R-:W-:Y:S01]  /*32f0*/  IADD3 R10, P1, R14, R2, RZ ;  /* 0x000000020e0a7210 */ /* 0x000fe20007f3e0ff */
[----:B-1----:R-:W-:-:S03]  /*3300*/  IMAD R2, R57, R66, RZ ;  /* 0x0000004239027224 */ /* 0x002fc600078e02ff */
[----:B------:R-:W-:Y:S01]  /*3310*/  IADD3.X R11, R15, R3, R59, P1, !PT ;  /* 0x000000030f0b7210 */ /* 0x000fe20000ffe43b */
[C---:B------:R-:W-:Y:S02]  /*3320*/  IMAD R61, R56.reuse, R67, R2 ;  /* 0x00000043383d7224 */ /* 0x040fe400078e0202 */
[----:B------:R-:W-:-:S04]  /*3330*/  IMAD.WIDE.U32 R2, R56, R66, R10 ;  /* 0x0000004238027225 */ /* 0x000fc800078e000a */
[----:B------:R-:W-:Y:S01]  /*3340*/  IMAD.IADD R3, R3, 0x1, R61 ;  /* 0x0000000103037824 */ /* 0x000fe200078e023d */
[----:B--2---:R-:W-:-:S04]  /*3350*/  LEA R12, P1, R2, R68, 0x1 ;  /* 0x00000044020c7211 */ /* 0x004fc800078208ff */
[----:B------:R-:W-:-:S05]  /*3360*/  LEA.HI.X R13, R2, R69, R3, 0x1, P1 ;  /* 0x00000045020d7211 */ /* 0x000fca00008f0c03 */
[----:B------:R-:W2:Y:S01]  /*3370*/  @P2 LDG.E.LTC128B.U16 R7, desc[UR52][R12.64] ;  /* 0x000000340c072981 */ /* 0x000ea2000c1e1520 */
[----:B------:R-:W-:Y:S01]  /*3380*/  IMAD.WIDE.U32 R2, R56, R66, R14 ;  /* 0x0000004238027225 */ /* 0x000fe200078e000e */
[----:B------:R-:W-:Y:S02]  /*3390*/  BSSY B1, `(.L_x_34) ;  /* 0x0000015000017945 */ /* 0x000fe40003800000 */
[----:B------:R-:W-:-:S04]  /*33a0*/  IADD3 R20, P1, R8, R2, RZ ;  /* 0x0000000208147210 */ /* 0x000fc80007f3e0ff */
[----:B------:R-:W-:Y:S02]  /*33b0*/  IADD3.X R21, R9, R61, R3, P1, !PT ;  /* 0x0000003d09157210 */ /* 0x000fe40000ffe403 */
[----:B------:R-:W-:Y:S01]  /*33c0*/  LEA R4, P1, R58, UR4, 0x1 ;  /* 0x000000043a047c11 */ /* 0x000fe2000f8208ff */
[----:B------:R-:W-:-:S03]  /*33d0*/  IMAD.WIDE.U32 R20, R19, R64, R20 ;  /* 0x0000004013147225 */ /* 0x000fc600078e0014 */
[----:B------:R-:W-:Y:S02]  /*33e0*/  LEA.HI.X R5, R58, UR5, R5, 0x1, P1 ;  /* 0x000000053a057c11 */ /* 0x000fe400088f0c05 */
[----:B------:R-:W-:-:S04]  /*33f0*/  ISETP.GT.AND P1, PT, R6, 0x1, PT ;  /* 0x000000010600780c */ /* 0x000fc80003f24270 */
[----:B------:R-:W-:Y:S01]  /*3400*/  ISETP.GT.AND P3, PT, R0, RZ, P1 ;  /* 0x000000ff0000720c */ /* 0x000fe20000f64270 */
[----:B--2---:R-:W-:-:S04]  /*3410*/  IMAD.U32 R2, R7, 0x10000, RZ ;  /* 0x0001000007027824 */ /* 0x004fc800078e00ff */
[----:B------:R-:W-:Y:S01]  /*3420*/  FMUL R3, R2, R23 ;  /* 0x0000001702037220 */ /* 0x000fe20000400000 */
[----:B------:R-:W-:-:S03]  /*3430*/  LEA R2, P4, R20, R68, 0x1 ;  /* 0x0000004414027211 */ /* 0x000fc600078808ff */
[----:B------:R-:W-:-:S05]  /*3440*/  FFMA R3, R40, R22, R3 ;  /* 0x0000001628037223 */ /* 0x000fca0000000003 */
[----:B------:R-:W-:Y:S01]  /*3450*/  F2FP.BF16.F32.PACK_AB R12, RZ, R3 ;  /* 0x00000003ff0c723e */ /* 0x000fe200000010ff */
[----:B------:R-:W-:-:S03]  /*3460*/  IMAD.IADD R3, R59, 0x1, R21 ;  /* 0x000000013b037824 */ /* 0x000fc600078e0215 */
[----:B------:R-:W-:Y:S01]  /*3470*/  PRMT R13, R12, 0x7610, R13 ;  /* 0x000076100c0d7816 */ /* 0x000fe2000000000d */
[----:B------:R-:W-:Y:S01]  /*3480*/  IMAD.SHL.U32 R12, R66, 0x8, RZ ;  /* 0x00000008420c7824 */ /* 0x000fe200078e00ff */
[----:B------:R-:W-:-:S03]  /*3490*/  LEA.HI.X R3, R20, R69, R3, 0x1, P4 ;  /* 0x0000004514037211 */ /* 0x000fc600020f0c03 */
[----:B------:R0:W-:Y:S02]  /*34a0*/  @P2 STG.E.U16 desc[UR52][R4.64], R13 ;  /* 0x0000000d04002986 */ /* 0x0001e4000c101534 */
[----:B0-----:R-:W-:Y:S01]  /*34b0*/  SHF.L.U64.HI R13, R66, 0x3, R67 ;  /* 0x00000003420d7819 */ /* 0x001fe20000010243 */
[----:B------:R-:W-:Y:S06]  /*34c0*/  @!P3 BRA `(.L_x_35) ;  /* 0x000000000004b947 */ /* 0x000fec0003800000 */
[----:B------:R0:W5:Y:S02]  /*34d0*/  LDG.E.LTC128B.U16 R7, desc[UR52][R2.64+0x2] ;  /* 0x0000023402077981 */ /* 0x000164000c1e1520 */
.L_x_35:
[----:B------:R-:W-:Y:S05]  /*34e0*/  BSYNC B1 ;  /* 0x0000000000017941 */ /* 0x000fea0003800000 */
.L_x_34:
[----:B-----5:R-:W-:Y:S01]  /*34f0*/  IMAD.U32 R18, R7, 0x10000, RZ ;  /* 0x0001000007127824 */ /* 0x020fe200078e00ff */
[----:B------:R-:W-:Y:S01]  /*3500*/  ISETP.GT.AND P0, PT, R0, 0x8, P0 ;  /* 0x000000080000780c */ /* 0x000fe20000704270 */
[----:B------:R-:W-:-:S04]  /*3510*/  IMAD.WIDE.U32 R56, R56, R66, R12 ;  /* 0x0000004238387225 */ /* 0x000fc800078e000c */
[----:B------:R-:W-:Y:S01]  /*3520*/  FMUL R18, R18, R23 ;  /* 0x0000001712127220 */ /* 0x000fe20000400000 */
[----:B------:R-:W-:Y:S01]  /*3530*/  IMAD.IADD R61, R61, 0x1, R57 ;  /* 0x000000013d3d7824 */ /* 0x000fe200078e0239 */
[----:B------:R-:W-:Y:S02]  /*3540*/  IADD3 R10, P2, R10, R56, RZ ;  /* 0x000000380a0a7210 */ /* 0x000fe40007f5e0ff */
[----:B------:R-:W-:-:S03]  /*3550*/  FFMA R18, R41, R22, R18 ;  /* 0x0000001629127223 */ /* 0x000fc60000000012 */
[----:B------:R-:W-:Y:S02]  /*3560*/  IMAD.X R11, R61, 0x1, R11, P2 ;  /* 0x000000013d0b7824 */ /* 0x000fe400010e060b */
[----:B------:R-:W-:Y:S02]  /*3570*/  F2FP.BF16.F32.PACK_AB R18, RZ, R18 ;  /* 0x00000012ff12723e */ /* 0x000fe400000010ff */
[----:B------:R-:W-:Y:S02]  /*3580*/  LEA R12, P2, R10, R68, 0x1 ;  /* 0x000000440a0c7211 */ /* 0x000fe400078408ff */
[----:B------:R-:W-:Y:S02]  /*3590*/  PRMT R20, R18, 0x7610, R20 ;  /* 0x0000761012147816 */ /* 0x000fe40000000014 */
[----:B------:R-:W-:Y:S02]  /*35a0*/  PRMT R18, R7, 0x7610, R18 ;  /* 0x0000761007127816 */ /* 0x000fe40000000012 */
[----:B------:R-:W-:Y:S01]  /*35b0*/  LEA.HI.X R13, R10, R69, R11, 0x1, P2 ;  /* 0x000000450a0d7211 */ /* 0x000fe200010f0c0b */
[----:B------:R1:W-:Y:S04]  /*35c0*/  @P3 STG.E.U16 desc[UR52][R4.64+0x2], R20 ;  /* 0x0000021404003986 */ /* 0x0003e8000c101534 */
[----:B------:R-:W2:Y:S01]  /*35d0*/  @P0 LDG.E.LTC128B.U16 R18, desc[UR52][R12.64] ;  /* 0x000000340c120981 */ /* 0x000ea2000c1e1520 */
[----:B------:R-:W-:Y:S01]  /*35e0*/  IADD3 R14, P2, P3, R8, R56, R14 ;  /* 0x00000038080e7210 */ /* 0x000fe20007b5e00e */
[----:B------:R-:W-:Y:S01]  /*35f0*/  BSSY B1, `(.L_x_36) ;  /* 0x0000011000017945 */ /* 0x000fe20003800000 */
[----:B------:R-:W-:-:S02]  /*3600*/  SHF.L.U64.HI R11, R62, 0x4, R63 ;  /* 0x000000043e0b7819 */ /* 0x000fc4000001023f */
[----:B------:R-:W-:Y:S02]  /*3610*/  IADD3.X R15, R9, R61, R15, P2, P3 ;  /* 0x0000003d090f7210 */ /* 0x000fe400017e640f */
[----:B------:R-:W-:Y:S02]  /*3620*/  LEA R10, P2, R62, R4, 0x4 ;  /* 0x000000043e0a7211 */ /* 0x000fe400078420ff */
[----:B------:R-:W-:Y:S01]  /*3630*/  ISETP.GT.AND P1, PT, R0, 0x8, P1 ;  /* 0x000000080000780c */ /* 0x000fe20000f24270 */
[----:B------:R-:W-:-:S04]  /*3640*/  IMAD.WIDE.U32 R14, R19, R64, R14 ;  /* 0x00000040130e7225 */ /* 0x000fc800078e000e */
[----:B------:R-:W-:Y:S02]  /*3650*/  IMAD.X R11, R11, 0x1, R5, P2 ;  /* 0x000000010b0b7824 */ /* 0x000fe400010e0605 */
[----:B------:R-:W-:Y:S02]  /*3660*/  IMAD.IADD R9, R59, 0x1, R15 ;  /* 0x000000013b097824 */ /* 0x000fe400078e020f */
[----:B--2---:R-:W-:-:S04]  /*3670*/  IMAD.U32 R8, R18, 0x10000, RZ ;  /* 0x0001000012087824 */ /* 0x004fc800078e00ff */
[----:B------:R-:W-:Y:S01]  /*3680*/  FMUL R7, R8, R23 ;  /* 0x0000001708077220 */ /* 0x000fe20000400000 */
[----:B------:R-:W-:-:S03]  /*3690*/  LEA R8, P3, R14, R68, 0x1 ;  /* 0x000000440e087211 */ /* 0x000fc600078608ff */
[----:B------:R-:W-:Y:S01]  /*36a0*/  FFMA R7, R42, R22, R7 ;  /* 0x000000162a077223 */ /* 0x000fe20000000007 */
[----:B------:R-:W-:-:S04]  /*36b0*/  LEA.HI.X R9, R14, R69, R9, 0x1, P3 ;  /* 0x000000450e097211 */ /* 0x000fc800018f0c09 */
[----:B------:R-:W-:-:S05]  /*36c0*/  F2FP.BF16.F32.PACK_AB R7, RZ, R7 ;  /* 0x00000007ff07723e */ /* 0x000fca00000010ff */
[----:B------:R1:W-:Y:S01]  /*36d0*/  @P0 STG.E.U16 desc[UR52][R10.64], R7 ;  /* 0x000000070a000986 */ /* 0x0003e2000c101534 */
[----:B------:R-:W-:Y:S05]  /*36e0*/  @!P1 BRA `(.L_x_37) ;  /* 0x0000000000049947 */ /* 0x000fea0003800000 */
[----:B------:R2:W5:Y:S02]  /*36f0*/  LDG.E.LTC128B.U16 R18, desc[UR52][R8.64+0x2] ;  /* 0x0000023408127981 */ /* 0x000564000c1e1520 */
.L_x_37:
[----:B------:R-:W-:Y:S05]  /*3700*/  BSYNC B1 ;  /* 0x0000000000017941 */ /* 0x000fea0003800000 */
.L_x_36:
[----:B-----5:R-:W-:Y:S01]  /*3710*/  IMAD.U32 R12, R18, 0x10000, RZ ;  /* 0x00010000120c7824 */ /* 0x020fe200078e00ff */
[----:B------:R-:W-:Y:S01]  /*3720*/  ISETP.GT.AND P0, PT, R6, 0x8, PT ;  /* 0x000000080600780c */ /* 0x000fe20003f04270 */
[----:B------:R-:W-:Y:S02]  /*3730*/  BSSY B1, `(.L_x_38) ;  /* 0x0000008000017945 */ /* 0x000fe40003800000 */
[----:B------:R-:W-:Y:S01]  /*3740*/  FMUL R12, R12, R23 ;  /* 0x000000170c0c7220 */ /* 0x000fe20000400000 */
[----:B------:R-:W-:-:S03]  /*3750*/  ISETP.GT.AND P2, PT, R0, RZ, P0 ;  /* 0x000000ff0000720c */ /* 0x000fc60000744270 */
[----:B------:R-:W-:-:S05]  /*3760*/  FFMA R12, R43, R22, R12 ;  /* 0x000000162b0c7223 */ /* 0x000fca000000000c */
[----:B------:R-:W-:-:S05]  /*3770*/  F2FP.BF16.F32.PACK_AB R12, RZ, R12 ;  /* 0x0000000cff0c723e */ /* 0x000fca00000010ff */
[----:B------:R3:W-:Y:S01]  /*3780*/  @P1 STG.E.U16 desc[UR52][R10.64+0x2], R12 ;  /* 0x0000020c0a001986 */ /* 0x0007e2000c101534 */
[----:B------:R-:W-:Y:S05]  /*3790*/  @!P2 BRA `(.L_x_39) ;  /* 0x000000000004a947 */ /* 0x000fea0003800000 */
[----:B------:R4:W5:Y:S02]  /*37a0*/  LDG.E.LTC128B.U16 R18, desc[UR52][R2.64+0x10] ;  /* 0x0000103402127981 */ /* 0x000964000c1e1520 */
.L_x_39:
[----:B------:R-:W-:Y:S05]  /*37b0*/  BSYNC B1 ;  /* 0x0000000000017941 */ /* 0x000fea0003800000 */
.L_x_38:
[----:B---3-5:R-:W-:Y:S01]  /*37c0*/  IMAD.U32 R12, R18, 0x10000, RZ ;  /* 0x00010000120c7824 */ /* 0x028fe200078e00ff */
[----:B------:R-:W-:Y:S01]  /*37d0*/  ISETP.GT.AND P1, PT, R6, 0x9, PT ;  /* 0x000000090600780c */ /* 0x000fe20003f24270 */
[----:B------:R-:W-:Y:S02]  /*37e0*/  BSSY B1, `(.L_x_40) ;  /* 0x0000008000017945 */ /* 0x000fe40003800000 */
[----:B-1----:R-:W-:Y:S01]  /*37f0*/  FMUL R7, R12, R23 ;  /* 0x000000170c077220 */ /* 0x002fe20000400000 */
[----:B------:R-:W-:-:S03]  /*3800*/  ISETP.GT.AND P3, PT, R0, RZ, P1 ;  /* 0x000000ff0000720c */ /* 0x000fc60000f64270 */
[----:B------:R-:W-:-:S05]  /*3810*/  FFMA R7, R44, R22, R7 ;  /* 0x000000162c077223 */ /* 0x000fca0000000007 */
[----:B------:R-:W-:-:S05]  /*3820*/  F2FP.BF16.F32.PACK_AB R7, RZ, R7 ;  /* 0x00000007ff07723e */ /* 0x000fca00000010ff */
[----:B------:R1:W-:Y:S01]  /*3830*/  @P2 STG.E.U16 desc[UR52][R4.64+0x10], R7 ;  /* 0x0000100704002986 */ /* 0x0003e2000c101534 */
[----:B------:R-:W-:Y:S05]  /*3840*/  @!P3 BRA `(.L_x_41) ;  /* 0x000000000004b947 */ /* 0x000fea0003800000 */
[----:B------:R3:W5:Y:S02]  /*3850*/  LDG.E.LTC128B.U16 R18, desc[UR52][R2.64+0x12] ;  /* 0x0000123402127981 */ /* 0x000764000c1e1520 */
.L_x_41:
[----:B------:R-:W-:Y:S05]  /*3860*/  BSYNC B1 ;  /* 0x0000000000017941 */ /* 0x000fea0003800000 */
.L_x_40:
[----:B-----5:R-:W-:Y:S01]  /*3870*/  IMAD.U32 R12, R18, 0x10000, RZ ;  /* 0x00010000120c7824 */ /* 0x020fe200078e00ff */
[----:B------:R-:W-:Y:S01]  /*3880*/  ISETP.GT.AND P0, PT, R0, 0x8, P0 ;  /* 0x000000080000780c */ /* 0x000fe20000704270 */
[----:B------:R-:W-:Y:S02]  /*3890*/  BSSY B1, `(.L_x_42) ;  /* 0x0000007000017945 */ /* 0x000fe40003800000 */
[----:B------:R-:W-:-:S04]  /*38a0*/  FMUL R12, R12, R23 ;  /* 0x000000170c0c7220 */ /* 0x000fc80000400000 */
[----:B------:R-:W-:-:S05]  /*38b0*/  FFMA R12, R45, R22, R12 ;  /* 0x000000162d0c7223 */ /* 0x000fca000000000c */
[----:B------:R-:W-:-:S05]  /*38c0*/  F2FP.BF16.F32.PACK_AB R12, RZ, R12 ;  /* 0x0000000cff0c723e */ /* 0x000fca00000010ff */
[----:B------:R0:W-:Y:S01]  /*38d0*/  @P3 STG.E.U16 desc[UR52][R4.64+0x12], R12 ;  /* 0x0000120c04003986 */ /* 0x0001e2000c101534 */
[----:B------:R-:W-:Y:S05]  /*38e0*/  @!P0 BRA `(.L_x_43) ;  /* 0x0000000000048947 */ /* 0x000fea0003800000 */
[----:B------:R0:W5:Y:S02]  /*38f0*/  LDG.E.LTC128B.U16 R18, desc[UR52][R8.64+0x10] ;  /* 0x0000103408127981 */ /* 0x000164000c1e1520 */
.L_x_43:
[----:B------:R-:W-:Y:S05]  /*3900*/  BSYNC B1 ;  /* 0x0000000000017941 */ /* 0x000fea0003800000 */
.L_x_42:
[----:B0----5:R-:W-:Y:S01]  /*3910*/  IMAD.U32 R12, R18, 0x10000, RZ ;  /* 0x00010000120c7824 */ /* 0x021fe200078e00ff */
[----:B------:R-:W-:Y:S01]  /*3920*/  ISETP.GT.AND P1, PT, R0, 0x8, P1 ;  /* 0x000000080000780c */ /* 0x000fe20000f24270 */
[----:B------:R-:W-:Y:S02]  /*3930*/  BSSY B1, `(.L_x_44) ;  /* 0x0000007000017945 */ /* 0x000fe40003800000 */
[----:B-1----:R-:W-:-:S04]  /*3940*/  FMUL R7, R12, R23 ;  /* 0x000000170c077220 */ /* 0x002fc80000400000 */
[----:B------:R-:W-:-:S05]  /*3950*/  FFMA R7, R46, R22, R7 ;  /* 0x000000162e077223 */ /* 0x000fca0000000007 */
[----:B------:R-:W-:-:S05]  /*3960*/  F2FP.BF16.F32.PACK_AB R7, RZ, R7 ;  /* 0x00000007ff07723e */ /* 0x000fca00000010ff */
[----:B------:R0:W-:Y:S01]  /*3970*/  @P0 STG.E.U16 desc[UR52][R10.64+0x10], R7 ;  /* 0x000010070a000986 */ /* 0x0001e2000c101534 */
[----:B------:R-:W-:Y:S05]  /*3980*/  @!P1 BRA `(.L_x_45) ;  /* 0x0000000000049947 */ /* 0x000fea0003800000 */
[----:B------:R1:W5:Y:S02]  /*3990*/  LDG.E.LTC128B.U16 R18, desc[UR52][R8.64+0x12] ;  /* 0x0000123408127981 */ /* 0x000364000c1e1520 */
.L_x_45:
[----:B------:R-:W-:Y:S05]  /*39a0*/  BSYNC B1 ;  /* 0x0000000000017941 */ /* 0x000fea0003800000 */
.L_x_44:
        /* <DEDUP_REMOVED lines=10> */
.L_x_47:
[----:B------:R-:W-:Y:S05]  /*3a50*/  BSYNC B1 ;  /* 0x0000000000017941 */ /* 0x000fea0003800000 */
.L_x_46:
[----:B0----5:R-:W-:Y:S01]  /*3a60*/  IMAD.U32 R12, R18, 0x10000, RZ ;  /* 0x00010000120c7824 */ /* 0x021fe200078e00ff */
        /* <DEDUP_REMOVED lines=9> */
.L_x_49:
[----:B------:R-:W-:Y:S05]  /*3b00*/  BSYNC B1 ;  /* 0x0000000000017941 */ /* 0x000fea0003800000 */
.L_x_48:
        /* <DEDUP_REMOVED lines=9> */
.L_x_51:
[----:B------:R-:W-:Y:S05]  /*3ba0*/  BSYNC B1 ;  /* 0x0000000000017941 */ /* 0x000fea0003800000 */
.L_x_50:
[----:B0----5:R-:W-:Y:S01]  /*3bb0*/  IMAD.U32 R12, R18, 0x10000, RZ ;  /* 0x00010000120c7824 */ /* 0x021fe200078e00ff */
        /* <DEDUP_REMOVED lines=8> */
.L_x_53:
[----:B------:R-:W-:Y:S05]  /*3c40*/  BSYNC B1 ;  /* 0x0000000000017941 */ /* 0x000fea0003800000 */
.L_x_52:
        /* <DEDUP_REMOVED lines=10> */
.L_x_55:
[----:B------:R-:W-:Y:S05]  /*3cf0*/  BSYNC B1 ;  /* 0x0000000000017941 */ /* 0x000fea0003800000 */
.L_x_54:
        /* <DEDUP_REMOVED lines=10> */
.L_x_57:
[----:B------:R-:W-:Y:S05]  /*3da0*/  BSYNC B1 ;  /* 0x0000000000017941 */ /* 0x000fea0003800000 */
.L_x_56:
        /* <DEDUP_REMOVED lines=9> */
.L_x_59:
[----:B------:R-:W-:Y:S05]  /*3e40*/  BSYNC B1 ;  /* 0x0000000000017941 */ /* 0x000fea0003800000 */
.L_x_58:
        /* <DEDUP_REMOVED lines=9> */
.L_x_61:
[----:B------:R-:W-:Y:S05]  /*3ee0*/  BSYNC B1 ;  /* 0x0000000000017941 */ /* 0x000fea0003800000 */
.L_x_60:
        /* <DEDUP_REMOVED lines=10> */
.L_x_63:
[----:B------:R-:W-:Y:S05]  /*3f90*/  BSYNC B1 ;  /* 0x0000000000017941 */ /* 0x000fea0003800000 */
.L_x_62:
        /* <DEDUP_REMOVED lines=10> */
.L_x_65:
[----:B------:R-:W-:Y:S05]  /*4040*/  BSYNC B1 ;  /* 0x0000000000017941 */ /* 0x000fea0003800000 */
.L_x_64:
        /* <DEDUP_REMOVED lines=9> */
.L_x_67:
[----:B------:R-:W-:Y:S05]  /*40e0*/  BSYNC B1 ;  /* 0x0000000000017941 */ /* 0x000fea0003800000 */
.L_x_66:
        /* <DEDUP_REMOVED lines=9> */
.L_x_69:
[----:B------:R-:W-:Y:S05]  /*4180*/  BSYNC B1 ;  /* 0x0000000000017941 */ /* 0x000fea0003800000 */
.L_x_68:
        /* <DEDUP_REMOVED lines=10> */
.L_x_71:
[----:B------:R-:W-:Y:S05]  /*4230*/  BSYNC B1 ;  /* 0x0000000000017941 */ /* 0x000fea0003800000 */
.L_x_70:
        /* <DEDUP_REMOVED lines=10> */
.L_x_73:
[----:B------:R-:W-:Y:S05]  /*42e0*/  BSYNC B1 ;  /* 0x0000000000017941 */ /* 0x000fea0003800000 */
.L_x_72:
[----:B0--345:R-:W-:Y:S01]  /*42f0*/  IMAD.U32 R2, R18, 0x10000, RZ ;  /* 0x0001000012027824 */ /* 0x039fe200078e00ff */
        /* <DEDUP_REMOVED lines=8> */
.L_x_75:
[----:B------:R-:W-:Y:S05]  /*4380*/  BSYNC B1 ;  /* 0x0000000000017941 */ /* 0x000fea0003800000 */
.L_x_74:
[----:B0----5:R-:W-:Y:S01]  /*4390*/  IMAD.U32 R2, R18, 0x10000, RZ ;  /* 0x0001000012027824 */ /* 0x021fe200078e00ff */
[----:B------:R-:W-:Y:S01]  /*43a0*/  ISETP.GT.AND P1, PT, R0, 0x8, P1 ;  /* 0x000000080000780c */ /* 0x000fe20000f24270 */
[----:B------:R-:W-:Y:S02]  /*43b0*/  BSSY B1, `(.L_x_76) ;  /* 0x000000a000017945 */ /* 0x000fe40003800000 */
[----:B------:R-:W-:Y:S01]  /*43c0*/  FMUL R3, R2, R23 ;  /* 0x0000001702037220 */ /* 0x000fe20000400000 */
[----:B------:R-:W-:-:S03]  /*43d0*/  @P0 IMAD.MOV.U32 R2, RZ, RZ, R10 ;  /* 0x000000ffff020224 */ /* 0x000fc600078e000a */
[----:B------:R-:W-:-:S05]  /*43e0*/  FFMA R3, R30, R22, R3 ;  /* 0x000000161e037223 */ /* 0x000fca0000000003 */
[----:B------:R-:W-:-:S04]  /*43f0*/  F2FP.BF16.F32.PACK_AB R3, RZ, R3 ;  /* 0x00000003ff03723e */ /* 0x000fc800000010ff */
[----:B------:R-:W-:Y:S01]  /*4400*/  PRMT R4, R3, 0x7610, R4 ;  /* 0x0000761003047816 */ /* 0x000fe20000000004 */
[----:B------:R-:W-:-:S05]  /*4410*/  @P0 IMAD.MOV.U32 R3, RZ, RZ, R11 ;  /* 0x000000ffff030224 */ /* 0x000fca00078e000b */
[----:B------:R0:W-:Y:S01]  /*4420*/  @P0 STG.E.U16 desc[UR52][R2.64+0x50], R4 ;  /* 0x0000500402000986 */ /* 0x0001e2000c101534 */
[----:B------:R-:W-:Y:S05]  /*4430*/  @!P1 BRA `(.L_x_77) ;  /* 0x0000000000049947 */ /* 0x000fea0003800000 */
[----:B------:R4:W5:Y:S02]  /*4440*/  LDG.E.LTC128B.U16 R18, desc[UR52][R8.64+0x52] ;  /* 0x0000523408127981 */ /* 0x000964000c1e1520 */
.L_x_77:
[----:B------:R-:W-:Y:S05]  /*4450*/  BSYNC B1 ;  /* 0x0000000000017941 */ /* 0x000fea0003800000 */
.L_x_76:
[----:B------:R-:W-:Y:S05]  /*4460*/  @!P1 BRA `(.L_x_78) ;  /* 0x0000000400e09947 */ /* 0x000fea0003800000 */
[----:B-----5:R-:W-:-:S04]  /*4470*/  IMAD.U32 R18, R18, 0x10000, RZ ;  /* 0x0001000012127824 */ /* 0x020fc800078e00ff */
[----:B------:R-:W-:-:S04]  /*4480*/  FMUL R18, R18, R23 ;  /* 0x0000001712127220 */ /* 0x000fc80000400000 */
[----:B------:R-:W-:-:S05]  /*4490*/  FFMA R18, R31, R22, R18 ;  /* 0x000000161f127223 */ /* 0x000fca0000000012 */
[----:B------:R-:W-:-:S05]  /*44a0*/  F2FP.BF16.F32.PACK_AB R18, RZ, R18 ;  /* 0x00000012ff12723e */ /* 0x000fca00000010ff */
[----:B------:R0:W-:Y:S01]  /*44b0*/  STG.E.U16 desc[UR52][R10.64+0x52], R18 ;  /* 0x000052120a007986 */ /* 0x0001e2000c101534 */
[----:B------:R-:W-:Y:S05]  /*44c0*/  BRA `(.L_x_78) ;  /* 0x0000000400c87947 */ /* 0x000fea0003800000 */
.L_x_33:
[----:B------:R-:W-:Y:S01]  /*44d0*/  ULDC.64 UR4, c[0x0][0x5c0] ;  /* 0x0001700000047ab9 */ /* 0x000fe20000000a00 */
[----:B------:R-:W-:Y:S01]  /*44e0*/  ISETP.GT.AND P3, PT, R6, 0x1, PT ;  /* 0x000000010600780c */ /* 0x000fe20003f64270 */
[-C--:B------:R-:W-:Y:S01]  /*44f0*/  FMUL R40, R40, R22.reuse ;  /* 0x0000001628287220 */ /* 0x080fe20000400000 */
[----:B------:R-:W-:Y:S01]  /*4500*/  LEA R2, P1, R58, UR4, 0x1 ;  /* 0x000000043a027c11 */ /* 0x000fe2000f8208ff */
[-C--:B------:R-:W-:Y:S01]  /*4510*/  FMUL R41, R41, R22.reuse ;  /* 0x0000001629297220 */ /* 0x080fe20000400000 */
[----:B------:R-:W-:Y:S01]  /*4520*/  SHF.L.U64.HI R63, R62, 0x4, R63 ;  /* 0x000000043e3f7819 */ /* 0x000fe2000001023f */
[-C--:B------:R-:W-:Y:S01]  /*4530*/  FMUL R42, R42, R22.reuse ;  /* 0x000000162a2a7220 */ /* 0x080fe20000400000 */
[----:B------:R-:W-:Y:S01]  /*4540*/  LEA.HI.X R3, R58, UR5, R5, 0x1, P1 ;  /* 0x000000053a037c11 */ /* 0x000fe200088f0c05 */
[-C--:B------:R-:W-:Y:S01]  /*4550*/  FMUL R43, R43, R22.reuse ;  /* 0x000000162b2b7220 */ /* 0x080fe20000400000 */
[----:B------:R-:W-:Y:S01]  /*4560*/  ISETP.GT.AND P1, PT, R0, RZ, P3 ;  /* 0x000000ff0000720c */ /* 0x000fe20001f24270 */
[----:B------:R-:W-:Y:S01]  /*4570*/  FMUL R44, R44, R22 ;  /* 0x000000162c2c7220 */ /* 0x000fe20000400000 */
[----:B------:R-:W-:Y:S01]  /*4580*/  F2FP.BF16.F32.PACK_AB R40, RZ, R40 ;  /* 0x00000028ff28723e */ /* 0x000fe200000010ff */
[-C--:B------:R-:W-:Y:S01]  /*4590*/  FMUL R45, R45, R22.reuse ;  /* 0x000000162d2d7220 */ /* 0x080fe20000400000 */
[----:B------:R-:W-:Y:S01]  /*45a0*/  F2FP.BF16.F32.PACK_AB R41, RZ, R41 ;  /* 0x00000029ff29723e */ /* 0x000fe200000010ff */
[----:B------:R-:W-:Y:S01]  /*45b0*/  FMUL R46, R46, R22 ;  /* 0x000000162e2e7220 */ /* 0x000fe20000400000 */
[----:B------:R-:W-:Y:S01]  /*45c0*/  LEA R4, P4, R62, R2, 0x4 ;  /* 0x000000023e047211 */ /* 0x000fe200078820ff */
[----:B------:R-:W-:Y:S01]  /*45d0*/  @P2 STG.E.U16 desc[UR52][R2.64], R40 ;  /* 0x0000002802002986 */ /* 0x000fe2000c101534 */
[----:B------:R-:W-:Y:S01]  /*45e0*/  ISETP.GT.AND P2, PT, R6, 0x8, PT ;  /* 0x000000080600780c */ /* 0x000fe20003f44270 */
[-C--:B------:R-:W-:Y:S01]  /*45f0*/  FMUL R47, R47, R22.reuse ;  /* 0x000000162f2f7220 */ /* 0x080fe20000400000 */
[C---:B------:R-:W-:Y:S01]  /*4600*/  ISETP.GT.AND P3, PT, R0.reuse, 0x8, P3 ;  /* 0x000000080000780c */ /* 0x040fe20001f64270 */
[----:B------:R-:W-:Y:S01]  /*4610*/  IMAD.X R5, R63, 0x1, R3, P4 ;  /* 0x000000013f057824 */ /* 0x000fe200020e0603 */
[C---:B------:R-:W-:Y:S01]  /*4620*/  ISETP.GT.AND P5, PT, R0.reuse, RZ, P2 ;  /* 0x000000ff0000720c */ /* 0x040fe200017a4270 */
[----:B------:R-:W-:Y:S01]  /*4630*/  @P1 STG.E.U16 desc[UR52][R2.64+0x2], R41 ;  /* 0x0000022902001986 */ /* 0x000fe2000c101534 */
[----:B------:R-:W-:Y:S01]  /*4640*/  ISETP.GT.AND P1, PT, R0, 0x8, P0 ;  /* 0x000000080000780c */ /* 0x000fe20000724270 */
[-C--:B------:R-:W-:Y:S01]  /*4650*/  FMUL R32, R32, R22.reuse ;  /* 0x0000001620207220 */ /* 0x080fe20000400000 */
[----:B------:R-:W-:Y:S01]  /*4660*/  ISETP.GT.AND P0, PT, R6, 0x9, PT ;  /* 0x000000090600780c */ /* 0x000fe20003f04270 */
[----:B------:R-:W-:Y:S01]  /*4670*/  FMUL R33, R33, R22 ;  /* 0x0000001621217220 */ /* 0x000fe20000400000 */
[----:B------:R-:W-:Y:S01]  /*4680*/  F2FP.BF16.F32.PACK_AB R42, RZ, R42 ;  /* 0x0000002aff2a723e */ /* 0x000fe200000010ff */
[-C--:B------:R-:W-:Y:S01]  /*4690*/  FMUL R34, R34, R22.reuse ;  /* 0x0000001622227220 */ /* 0x080fe20000400000 */
[----:B------:R-:W-:Y:S01]  /*46a0*/  ISETP.GT.AND P4, PT, R0, RZ, P0 ;  /* 0x000000ff0000720c */ /* 0x000fe20000784270 */
[-C--:B------:R-:W-:Y:S01]  /*46b0*/  FMUL R35, R35, R22.reuse ;  /* 0x0000001623237220 */ /* 0x080fe20000400000 */
[----:B------:R-:W-:Y:S01]  /*46c0*/  F2FP.BF16.F32.PACK_AB R43, RZ, R43 ;  /* 0x0000002bff2b723e */ /* 0x000fe200000010ff */
[----:B------:R-:W-:Y:S01]  /*46d0*/  FMUL R36, R36, R22 ;  /* 0x0000001624247220 */ /* 0x000fe20000400000 */
[----:B------:R-:W-:Y:S01]  /*46e0*/  F2FP.BF16.F32.PACK_AB R44, RZ, R44 ;  /* 0x0000002cff2c723e */ /* 0x000fe200000010ff */
[-C--:B------:R-:W-:Y:S01]  /*46f0*/  FMUL R37, R37, R22.reuse ;  /* 0x0000001625257220 */ /* 0x080fe20000400000 */
[----:B------:R-:W-:Y:S01]  /*4700*/  F2FP.BF16.F32.PACK_AB R45, RZ, R45 ;  /* 0x0000002dff2d723e */ /* 0x000fe200000010ff */
[----:B------:R-:W-:Y:S01]  /*4710*/  @P1 STG.E.U16 desc[UR52][R4.64], R42 ;  /* 0x0000002a04001986 */ /* 0x000fe2000c101534 */
[----:B------:R-:W-:Y:S01]  /*4720*/  ISETP.GT.AND P1, PT, R0, 0x8, P2 ;  /* 0x000000080000780c */ /* 0x000fe20001724270 */
[-C--:B------:R-:W-:Y:S01]  /*4730*/  FMUL R38, R38, R22.reuse ;  /* 0x0000001626267220 */ /* 0x080fe20000400000 */
[----:B------:R-:W-:Y:S01]  /*4740*/  ISETP.GT.AND P2, PT, R6, 0x10, PT ;  /* 0x000000100600780c */ /* 0x000fe20003f44270 */
[----:B------:R-:W-:Y:S01]  /*4750*/  @P3 STG.E.U16 desc[UR52][R4.64+0x2], R43 ;  /* 0x0000022b04003986 */ /* 0x000fe2000c101534 */
[----:B------:R-:W-:Y:S01]  /*4760*/  ISETP.GT.AND P3, PT, R0, 0x8, P0 ;  /* 0x000000080000780c */ /* 0x000fe20000764270 */
[-C--:B------:R-:W-:Y:S01]  /*4770*/  FMUL R39, R39, R22.reuse ;  /* 0x0000001627277220 */ /* 0x080fe20000400000 */
[----:B------:R-:W-:Y:S01]  /*4780*/  ISETP.GT.AND P0, PT, R6, 0x11, PT ;  /* 0x000000110600780c */ /* 0x000fe20003f04270 */
[----:B------:R-:W-:Y:S01]  /*4790*/  @P5 STG.E.U16 desc[UR52][R2.64+0x10], R44 ;  /* 0x0000102c02005986 */ /* 0x000fe2000c101534 */
[----:B------:R-:W-:Y:S01]  /*47a0*/  ISETP.GT.AND P5, PT, R0, RZ, P2 ;  /* 0x000000ff0000720c */ /* 0x000fe200017a4270 */
[----:B------:R-:W-:Y:S01]  /*47b0*/  FMUL R24, R24, R22 ;  /* 0x0000001618187220 */ /* 0x000fe20000400000 */
[----:B------:R-:W-:Y:S01]  /*47c0*/  F2FP.BF16.F32.PACK_AB R46, RZ, R46 ;  /* 0x0000002eff2e723e */ /* 0x000fe200000010ff */
[----:B------:R-:W-:Y:S01]  /*47d0*/  @P4 STG.E.U16 desc[UR52][R2.64+0x12], R45 ;  /* 0x0000122d02004986 */ /* 0x000fe2000c101534 */
[----:B------:R-:W-:Y:S01]  /*47e0*/  ISETP.GT.AND P4, PT, R0, RZ, P0 ;  /* 0x000000ff0000720c */ /* 0x000fe20000784270 */
[----:B------:R-:W-:Y:S01]  /*47f0*/  FMUL R25, R25, R22 ;  /* 0x0000001619197220 */ /* 0x000fe20000400000 */
[----:B------:R-:W-:Y:S01]  /*4800*/  F2FP.BF16.F32.PACK_AB R47, RZ, R47 ;  /* 0x0000002fff2f723e */ /* 0x000fe200000010ff */
[----:B------:R-:W-:Y:S01]  /*4810*/  @P1 STG.E.U16 desc[UR52][R4.64+0x10], R46 ;  /* 0x0000102e04001986 */ /* 0x000fe2000c101534 */
[----:B------:R-:W-:Y:S01]  /*4820*/  F2FP.BF16.F32.PACK_AB R32, RZ, R32 ;  /* 0x00000020ff20723e */ /* 0x000fe200000010ff */
[-C--:B------:R-:W-:Y:S01]  /*4830*/  FMUL R26, R26, R22.reuse ;  /* 0x000000161a1a7220 */ /* 0x080fe20000400000 */
[----:B------:R-:W-:Y:S01]  /*4840*/  F2FP.BF16.F32.PACK_AB R33, RZ, R33 ;  /* 0x00000021ff21723e */ /* 0x000fe200000010ff */
[----:B------:R-:W-:Y:S01]  /*4850*/  @P3 STG.E.U16 desc[UR52][R4.64+0x12], R47 ;  /* 0x0000122f04003986 */ /* 0x000fe2000c101534 */
[C---:B------:R-:W-:Y:S01]  /*4860*/  ISETP.GT.AND P2, PT, R0.reuse, 0x8, P2 ;  /* 0x000000080000780c */ /* 0x040fe20001744270 */
[-C--:B------:R-:W-:Y:S01]  /*4870*/  FMUL R27, R27, R22.reuse ;  /* 0x000000161b1b7220 */ /* 0x080fe20000400000 */
[----:B------:R-:W-:Y:S01]  /*4880*/  ISETP.GT.AND P0, PT, R0, 0x8, P0 ;  /* 0x000000080000780c */ /* 0x000fe20000704270 */
[----:B------:R-:W-:Y:S01]  /*4890*/  @P5 STG.E.U16 desc[UR52][R2.64+0x20], R32 ;  /* 0x0000202002005986 */ /* 0x000fe2000c101534 */
[----:B------:R-:W-:Y:S01]  /*48a0*/  ISETP.GT.AND P5, PT, R6, 0x18, PT ;  /* 0x000000180600780c */ /* 0x000fe20003fa4270 */
[----:B------:R-:W-:Y:S01]  /*48b0*/  FMUL R28, R28, R22 ;  /* 0x000000161c1c7220 */ /* 0x000fe20000400000 */
[----:B------:R-:W-:Y:S01]  /*48c0*/  F2FP.BF16.F32.PACK_AB R34, RZ, R34 ;  /* 0x00000022ff22723e */ /* 0x000fe200000010ff */
[----:B------:R-:W-:Y:S01]  /*48d0*/  @P4 STG.E.U16 desc[UR52][R2.64+0x22], R33 ;  /* 0x0000222102004986 */ /* 0x000fe2000c101534 */
[----:B------:R-:W-:Y:S01]  /*48e0*/  ISETP.GT.AND P4, PT, R6, 0x19, PT ;  /* 0x000000190600780c */ /* 0x000fe20003f84270 */
[-C--:B------:R-:W-:Y:S01]  /*48f0*/  FMUL R29, R29, R22.reuse ;  /* 0x000000161d1d7220 */ /* 0x080fe20000400000 */
[----:B------:R-:W-:Y:S01]  /*4900*/  ISETP.GT.AND P1, PT, R0, RZ, P5 ;  /* 0x000000ff0000720c */ /* 0x000fe20002f24270 */
[-C--:B------:R-:W-:Y:S01]  /*4910*/  FMUL R30, R30, R22.reuse ;  /* 0x000000161e1e7220 */ /* 0x080fe20000400000 */
[----:B------:R-:W-:Y:S01]  /*4920*/  ISETP.GT.AND P6, PT, R0, RZ, P4 ;  /* 0x000000ff0000720c */ /* 0x000fe200027c4270 */
[----:B------:R-:W-:Y:S01]  /*4930*/  @P2 STG.E.U16 desc[UR52][R4.64+0x20], R34 ;  /* 0x0000202204002986 */ /* 0x000fe2000c101534 */
[----:B------:R-:W-:Y:S01]  /*4940*/  F2FP.BF16.F32.PACK_AB R35, RZ, R35 ;  /* 0x00000023ff23723e */ /* 0x000fe200000010ff */
[----:B------:R-:W-:Y:S01]  /*4950*/  FMUL R31, R31, R22 ;  /* 0x000000161f1f7220 */ /* 0x000fe20000400000 */
[----:B------:R-:W-:-:S02]  /*4960*/  F2FP.BF16.F32.PACK_AB R36, RZ, R36 ;  /* 0x00000024ff24723e */ /* 0x000fc400000010ff */
[----:B------:R-:W-:Y:S01]  /*4970*/  F2FP.BF16.F32.PACK_AB R37, RZ, R37 ;  /* 0x00000025ff25723e */ /* 0x000fe200000010ff */
[----:B------:R-:W-:Y:S01]  /*4980*/  @P0 STG.E.U16 desc[UR52][R4.64+0x22], R35 ;  /* 0x0000222304000986 */ /* 0x000fe2000c101534 */
[----:B------:R-:W-:Y:S02]  /*4990*/  ISETP.GT.AND P5, PT, R0, 0x8, P5 ;  /* 0x000000080000780c */ /* 0x000fe40002fa4270 */
[----:B------:R-:W-:Y:S01]  /*49a0*/  ISETP.GT.AND P3, PT, R6, 0x20, PT ;  /* 0x000000200600780c */ /* 0x000fe20003f64270 */
[----:B------:R-:W-:Y:S01]  /*49b0*/  @P1 STG.E.U16 desc[UR52][R2.64+0x30], R36 ;  /* 0x0000302402001986 */ /* 0x000fe2000c101534 */
[C---:B------:R-:W-:Y:S02]  /*49c0*/  ISETP.GT.AND P4, PT, R0.reuse, 0x8, P4 ;  /* 0x000000080000780c */ /* 0x040fe40002784270 */
[----:B------:R-:W-:Y:S01]  /*49d0*/  F2FP.BF16.F32.PACK_AB R38, RZ, R38 ;  /* 0x00000026ff26723e */ /* 0x000fe200000010ff */
[----:B------:R-:W-:Y:S01]  /*49e0*/  @P6 STG.E.U16 desc[UR52][R2.64+0x32], R37 ;  /* 0x0000322502006986 */ /* 0x000fe2000c101534 */
[----:B------:R-:W-:-:S02]  /*49f0*/  ISETP.GT.AND P6, PT, R0, RZ, P3 ;  /* 0x000000ff0000720c */ /* 0x000fc40001fc4270 */
[----:B------:R-:W-:Y:S02]  /*4a00*/  F2FP.BF16.F32.PACK_AB R39, RZ, R39 ;  /* 0x00000027ff27723e */ /* 0x000fe400000010ff */
[C---:B------:R-:W-:Y:S01]  /*4a10*/  ISETP.GT.AND P2, PT, R6.reuse, 0x21, PT ;  /* 0x000000210600780c */ /* 0x040fe20003f44270 */
[----:B------:R-:W-:Y:S01]  /*4a20*/  @P5 STG.E.U16 desc[UR52][R4.64+0x30], R38 ;  /* 0x0000302604005986 */ /* 0x000fe2000c101534 */
[----:B------:R-:W-:Y:S02]  /*4a30*/  F2FP.BF16.F32.PACK_AB R24, RZ, R24 ;  /* 0x00000018ff18723e */ /* 0x000fe400000010ff */
[C---:B------:R-:W-:Y:S01]  /*4a40*/  ISETP.GT.AND P1, PT, R6.reuse, 0x28, PT ;  /* 0x000000280600780c */ /* 0x040fe20003f24270 */
[----:B------:R-:W-:Y:S01]  /*4a50*/  @P4 STG.E.U16 desc[UR52][R4.64+0x32], R39 ;  /* 0x0000322704004986 */ /* 0x000fe2000c101534 */
[----:B------:R-:W-:Y:S02]  /*4a60*/  ISETP.GT.AND P0, PT, R6, 0x29, PT ;  /* 0x000000290600780c */ /* 0x000fe40003f04270 */
[C---:B------:R-:W-:Y:S01]  /*4a70*/  ISETP.GT.AND P4, PT, R0.reuse, RZ, P2 ;  /* 0x000000ff0000720c */ /* 0x040fe20001784270 */
[----:B------:R-:W-:Y:S01]  /*4a80*/  @P6 STG.E.U16 desc[UR52][R2.64+0x40], R24 ;  /* 0x0000401802006986 */ /* 0x000fe2000c101534 */
[----:B------:R-:W-:-:S02]  /*4a90*/  ISETP.GT.AND P3, PT, R0, 0x8, P3 ;  /* 0x000000080000780c */ /* 0x000fc40001f64270 */
[C---:B------:R-:W-:Y:S02]  /*4aa0*/  ISETP.GT.AND P2, PT, R0.reuse, 0x8, P2 ;  /* 0x000000080000780c */ /* 0x040fe40001744270 */
[C---:B------:R-:W-:Y:S02]  /*4ab0*/  ISETP.GT.AND P5, PT, R0.reuse, RZ, P1 ;  /* 0x000000ff0000720c */ /* 0x040fe40000fa4270 */
[C---:B------:R-:W-:Y:S02]  /*4ac0*/  ISETP.GT.AND P6, PT, R0.reuse, RZ, P0 ;  /* 0x000000ff0000720c */ /* 0x040fe400007c4270 */
[----:B------:R-:W-:Y:S02]  /*4ad0*/  ISETP.GT.AND P1, PT, R0, 0x8, P1 ;  /* 0x000000080000780c */ /* 0x000fe40000f24270 */
[----:B------:R-:W-:Y:S02]  /*4ae0*/  F2FP.BF16.F32.PACK_AB R25, RZ, R25 ;  /* 0x00000019ff19723e */ /* 0x000fe400000010ff */
[----:B------:R-:W-:-:S02]  /*4af0*/  F2FP.BF16.F32.PACK_AB R26, RZ, R26 ;  /* 0x0000001aff1a723e */ /* 0x000fc400000010ff */
[----:B------:R-:W-:Y:S01]  /*4b00*/  F2FP.BF16.F32.PACK_AB R27, RZ, R27 ;  /* 0x0000001bff1b723e */ /* 0x000fe200000010ff */
[----:B------:R-:W-:Y:S01]  /*4b10*/  @P4 STG.E.U16 desc[UR52][R2.64+0x42], R25 ;  /* 0x0000421902004986 */ /* 0x000fe2000c101534 */
[----:B------:R-:W-:Y:S02]  /*4b20*/  ISETP.GT.AND P0, PT, R0, 0x8, P0 ;  /* 0x000000080000780c */ /* 0x000fe40000704270 */
[----:B------:R-:W-:Y:S01]  /*4b30*/  F2FP.BF16.F32.PACK_AB R28, RZ, R28 ;  /* 0x0000001cff1c723e */ /* 0x000fe200000010ff */
[----:B------:R-:W-:Y:S01]  /*4b40*/  @P3 STG.E.U16 desc[UR52][R4.64+0x40], R26 ;  /* 0x0000401a04003986 */ /* 0x000fe2000c101534 */
[----:B------:R-:W-:Y:S02]  /*4b50*/  F2FP.BF16.F32.PACK_AB R29, RZ, R29 ;  /* 0x0000001dff1d723e */ /* 0x000fe400000010ff */
[----:B------:R-:W-:Y:S01]  /*4b60*/  F2FP.BF16.F32.PACK_AB R30, RZ, R30 ;  /* 0x0000001eff1e723e */ /* 0x000fe200000010ff */
[----:B------:R-:W-:Y:S01]  /*4b70*/  @P2 STG.E.U16 desc[UR52][R4.64+0x42], R27 ;  /* 0x0000421b04002986 */ /* 0x000fe2000c101534 */
[----:B------:R-:W-:-:S03]  /*4b80*/  F2FP.BF16.F32.PACK_AB R31, RZ, R31 ;  /* 0x0000001fff1f723e */ /* 0x000fc600000010ff */
[----:B------:R-:W-:Y:S04]  /*4b90*/  @P5 STG.E.U16 desc[UR52][R2.64+0x50], R28 ;  /* 0x0000501c02005986 */ /* 0x000fe8000c101534 */
[----:B------:R0:W-:Y:S02]  /*4ba0*/  @P6 STG.E.U16 desc[UR52][R2.64+0x52], R29 ;  /* 0x0000521d02006986 */ /* 0x0001e4000c101534 */
[----:B0-----:R-:W-:Y:S02]  /*4bb0*/  @P1 IMAD.MOV.U32 R2, RZ, RZ, R4 ;  /* 0x000000ffff021224 */ /* 0x001fe400078e0004 */
[----:B------:R-:W-:-:S05]  /*4bc0*/  @P1 IMAD.MOV.U32 R3, RZ, RZ, R5 ;  /* 0x000000ffff031224 */ /* 0x000fca00078e0005 */
[----:B------:R0:W-:Y:S04]  /*4bd0*/  @P1 STG.E.U16 desc[UR52][R2.64+0x50], R30 ;  /* 0x0000501e02001986 */ /* 0x0001e8000c101534 */
[----:B------:R0:W-:Y:S02]  /*4be0*/  @P0 STG.E.U16 desc[UR52][R4.64+0x52], R31 ;  /* 0x0000521f04000986 */ /* 0x0001e4000c101534 */
.L_x_78:
[----:B------:R-:W-:Y:S05]  /*4bf0*/  BSYNC B0 ;  /* 0x0000000000007941 */ /* 0x000fea0003800000 */
.L_x_32:
[----:B0-----:R-:W-:Y:S01]  /*4c00*/  IMAD.U32 R2, RZ, RZ, UR50 ;  /* 0x00000032ff027e24 */ /* 0x001fe2000f8e00ff */
[----:B------:R-:W-:Y:S01]  /*4c10*/  ULDC.64 UR4, c[0x0][0x650] ;  /* 0x0001940000047ab9 */ /* 0x000fe20000000a00 */
[----:B------:R-:W-:Y:S01]  /*4c20*/  IMAD.U32 R0, RZ, RZ, UR39 ;  /* 0x00000027ff007e24 */ /* 0x000fe2000f8e00ff */
[----:B------:R0:W-:Y:S01]  /*4c30*/  SYNCS.ARRIVE.TRANS64.A1T0 RZ, [R54+UR44], RZ ;  /* 0x000000ff36ff79a7 */ /* 0x0001e2000810002c */
[----:B------:R-:W-:Y:S01]  /*4c40*/  IMAD.U32 R3, RZ, RZ, UR51 ;  /* 0x00000033ff037e24 */ /* 0x000fe2000f8e00ff */
[C---:B------:R-:W-:Y:S01]  /*4c50*/  LEA R16, P0, R2.reuse, R16, 0x1 ;  /* 0x0000001002107211 */ /* 0x040fe200078008ff */
[----:B-----5:R-:W-:Y:S02]  /*4c60*/  IMAD.MOV.U32 R18, RZ, RZ, -0x1 ;  /* 0xffffffffff127424 */ /* 0x020fe400078e00ff */
[----:B------:R-:W-:Y:S01]  /*4c70*/  IMAD.MOV.U32 R19, RZ, RZ, -0x1 ;  /* 0xffffffffff137424 */ /* 0x000fe200078e00ff */
[----:B------:R-:W-:Y:S01]  /*4c80*/  LEA.HI.X R17, R2, R17, R0, 0x1, P0 ;  /* 0x0000001102117211 */ /* 0x000fe200000f0c00 */
[----:B------:R-:W-:Y:S01]  /*4c90*/  IMAD.MOV.U32 R2, RZ, RZ, -0x1 ;  /* 0xffffffffff027424 */ /* 0x000fe200078e00ff */
[----:B------:R-:W-:-:S02]  /*4ca0*/  ISETP.GE.U32.AND P0, PT, R16, UR4, PT ;  /* 0x0000000410007c0c */ /* 0x000fc4000bf06070 */
[----:B------:R-:W-:Y:S02]  /*4cb0*/  PRMT R0, RZ, 0x7610, R0 ;  /* 0x00007610ff007816 */ /* 0x000fe40000000000 */
[----:B------:R-:W-:-:S13]  /*4cc0*/  ISETP.GE.U32.AND.EX P0, PT, R17, UR5, PT, P0 ;  /* 0x0000000511007c0c */ /* 0x000fda000bf06100 */
[----:B0-----:R-:W-:Y:S05]  /*4cd0*/  @P0 BRA `(.L_x_79) ;  /* 0x00000004008c0947 */ /* 0x001fea0003800000 */
[----:B------:R-:W0:Y:S01]  /*4ce0*/  S2UR UR6, SR_CTAID.X ;  /* 0x00000000000679c3 */ /* 0x000e220000002500 */
[----:B------:R-:W-:Y:S01]  /*4cf0*/  ULDC.64 UR4, c[0x0][0x628] ;  /* 0x00018a0000047ab9 */ /* 0x000fe20000000a00 */
[----:B------:R-:W-:Y:S01]  /*4d00*/  ULDC UR7, c[0x0][0x150] ;  /* 0x0000540000077ab9 */ /* 0x000fe20000000800 */
[----:B------:R-:W-:Y:S01]  /*4d10*/  ISETP.NE.U32.AND P0, PT, RZ, UR4, PT ;  /* 0x00000004ff007c0c */ /* 0x000fe2000bf05070 */
[----:B------:R-:W-:Y:S01]  /*4d20*/  ULDC UR15, c[0x0][0x630] ;  /* 0x00018c00000f7ab9 */ /* 0x000fe20000000800 */
[C---:B------:R-:W-:Y:S01]  /*4d30*/  R2UR UR16, R16.reuse ;  /* 0x00000000101072ca */ /* 0x040fe200000e0000 */
[----:B------:R-:W-:Y:S01]  /*4d40*/  ULDC UR18, c[0x0][0x154] ;  /* 0x0000550000127ab9 */ /* 0x000fe20000000800 */
[----:B------:R-:W-:Y:S01]  /*4d50*/  ISETP.NE.AND.EX P0, PT, RZ, UR5, PT, P0 ;  /* 0x00000005ff007c0c */ /* 0x000fe2000bf05300 */
[----:B------:R-:W1:Y:S01]  /*4d60*/  S2UR UR20, SR_CTAID.Y ;  /* 0x00000000001479c3 */ /* 0x000e620000002600 */
[----:B------:R-:W-:Y:S02]  /*4d70*/  R2UR UR17, R17 ;  /* 0x00000000111172ca */ /* 0x000fe400000e0000 */
[----:B------:R-:W-:-:S02]  /*4d80*/  R2UR UR12, R16 ;  /* 0x00000000100c72ca */ /* 0x000fc400000e0000 */
[----:B------:R-:W-:Y:S02]  /*4d90*/  R2UR UR13, R17 ;  /* 0x00000000110d72ca */ /* 0x000fe400000e0000 */
[----:B0-----:R-:W-:-:S05]  /*4da0*/  I2FP.F32.U32 R0, UR6 ;  /* 0x0000000600007c45 */ /* 0x001fca0008201000 */
[----:B------:R-:W-:-:S04]  /*4db0*/  FMUL R0, R0, UR7 ;  /* 0x0000000700007c20 */ /* 0x000fc80008400000 */
[----:B------:R0:W0:Y:S01]  /*4dc0*/  F2I.U32.TRUNC.NTZ R2, R0 ;  /* 0x0000000000027305 */ /* 0x000022000020f000 */
[----:B-1----:R-:W-:Y:S05]  /*4dd0*/  @!P0 BRA `(.L_x_80) ;  /* 0x0000000000308947 */ /* 0x002fea0003800000 */
        /* <DEDUP_REMOVED lines=12> */
.L_x_80:
[----:B------:R-:W-:Y:S01]  /*4ea0*/  USHF.R.U64 UR12, UR12, UR15, UR13 ;  /* 0x0000000f0c0c7299 */ /* 0x000fe2000800120d */
[----:B0-----:R-:W-:Y:S01]  /*4eb0*/  I2FP.F32.U32 R0, UR20 ;  /* 0x0000001400007c45 */ /* 0x001fe20008201000 */
[----:B------:R-:W-:Y:S02]  /*4ec0*/  USHF.R.U32.HI UR4, URZ, UR15, UR13 ;  /* 0x0000000f3f047299 */ /* 0x000fe4000801160d */
[----:B------:R-:W-:Y:S02]  /*4ed0*/  UIADD3 UR7, UP0, URZ, -UR12, URZ ;  /* 0x8000000c3f077290 */ /* 0x000fe4000ff1e03f */
[----:B------:R-:W-:Y:S01]  /*4ee0*/  FMUL R0, R0, UR18 ;  /* 0x0000001200007c20 */ /* 0x000fe20008400000 */
[----:B------:R-:W-:Y:S01]  /*4ef0*/  ULDC.64 UR10, c[0x0][0x620] ;  /* 0x00018800000a7ab9 */ /* 0x000fe20000000a00 */
[----:B------:R-:W-:Y:S01]  /*4f00*/  UIADD3.X UR4, URZ, ~UR4, URZ, UP0, !UPT ;  /* 0x800000043f047290 */ /* 0x000fe200087fe43f */
[----:B------:R-:W-:Y:S01]  /*4f10*/  UMOV UR8, UR16 ;  /* 0x0000001000087c82 */ /* 0x000fe20008000000 */
[----:B------:R-:W-:-:S02]  /*4f20*/  UMOV UR9, UR17 ;  /* 0x0000001100097c82 */ /* 0x000fc40008000000 */
[----:B------:R-:W0:Y:S01]  /*4f30*/  F2I.U32.TRUNC.NTZ R0, R0 ;  /* 0x0000000000007305 */ /* 0x000e22000020f000 */
[----:B------:R-:W-:Y:S01]  /*4f40*/  UIMAD UR4, UR4, UR10, URZ ;  /* 0x0000000a040472a4 */ /* 0x000fe2000f8e023f */
[----:B------:R-:W-:Y:S01]  /*4f50*/  R2UR UR17, R2 ;  /* 0x00000000021172ca */ /* 0x000fe200000e0000 */
        /* <DEDUP_REMOVED lines=9> */
[----:B------:R-:W-:Y:S01]  /*4ff0*/  USHF.R.U64 UR15, UR8, UR10, UR7 ;  /* 0x0000000a080f7299 */ /* 0x000fe20008001207 */
[----:B0-----:R-:W-:Y:S01]  /*5000*/  R2UR UR11, R0 ;  /* 0x00000000000b72ca */ /* 0x001fe200000e0000 */
[----:B------:R-:W-:Y:S01]  /*5010*/  USHF.R.U32.HI UR7, URZ, UR10, UR7 ;  /* 0x0000000a3f077299 */ /* 0x000fe20008011607 */
[----:B------:R-:W-:Y:S01]  /*5020*/  ISETP.NE.AND.EX P0, PT, RZ, UR5, PT, P0 ;  /* 0x00000005ff007c0c */ /* 0x000fe2000bf05300 */
[----:B------:R-:W-:Y:S01]  /*5030*/  ULDC UR22, c[0x0][0x608] ;  /* 0x0001820000167ab9 */ /* 0x000fe20000000800 */
[----:B------:R-:W-:-:S02]  /*5040*/  UIADD3 UR8, -UR17, URZ, URZ ;  /* 0x0000003f11087290 */ /* 0x000fc4000fffe13f */
[----:B------:R-:W-:Y:S02]  /*5050*/  USHF.R.U64 UR18, UR15, UR22, UR7 ;  /* 0x000000160f127299 */ /* 0x000fe40008001207 */
[----:B------:R-:W-:Y:S01]  /*5060*/  USHF.R.U32.HI UR7, URZ, UR22, UR7 ;  /* 0x000000163f077299 */ /* 0x000fe20008011607 */
[----:B------:R-:W-:Y:S01]  /*5070*/  UMOV UR16, 0x1 ;  /* 0x0000000100107882 */ /* 0x000fe20000000000 */
[----:B------:R-:W-:Y:S02]  /*5080*/  ULDC UR21, c[0x0][0x144] ;  /* 0x0000510000157ab9 */ /* 0x000fe40000000800 */
[----:B------:R-:W-:Y:S01]  /*5090*/  USHF.R.U64 UR17, UR18, UR23, UR7 ;  /* 0x0000001712117299 */ /* 0x000fe20008001207 */
[----:B------:R-:W-:Y:S01]  /*50a0*/  ULDC UR13, c[0x0][0x600] ;  /* 0x00018000000d7ab9 */ /* 0x000fe20000000800 */
[----:B------:R-:W-:Y:S02]  /*50b0*/  UIADD3 UR22, -UR11, URZ, URZ ;  /* 0x0000003f0b167290 */ /* 0x000fe4000fffe13f */
[----:B------:R-:W-:-:S02]  /*50c0*/  USHF.L.U32 UR16, UR16, UR23, URZ ;  /* 0x0000001710107299 */ /* 0x000fc4000800063f */
[----:B------:R-:W-:Y:S02]  /*50d0*/  USHF.R.U32.HI UR11, URZ, UR23, UR7 ;  /* 0x000000173f0b7299 */ /* 0x000fe40008011607 */
[----:B------:R-:W-:Y:S02]  /*50e0*/  UIADD3 UR14, UR13, -0x1, URZ ;  /* 0xffffffff0d0e7890 */ /* 0x000fe4000fffe03f */
[----:B------:R-:W-:Y:S02]  /*50f0*/  ULOP3.LUT UR19, URZ, UR19, URZ, 0x33, !UPT ;  /* 0x000000133f137292 */ /* 0x000fe4000f8e333f */
        /* <DEDUP_REMOVED lines=16> */
.L_x_81:
[----:B------:R-:W-:Y:S01]  /*5200*/  UISETP.NE.AND UP0, UPT, UR38, URZ, UPT ;  /* 0x0000003f2600728c */ /* 0x000fe2000bf05270 */
[----:B------:R-:W-:Y:S01]  /*5210*/  IMAD.MOV.U32 R0, RZ, RZ, 0x1 ;  /* 0x00000001ff007424 */ /* 0x000fe200078e00ff */
[----:B------:R-:W-:Y:S01]  /*5220*/  USHF.R.U64 UR4, UR10, UR24, UR11 ;  /* 0x000000180a047299 */ /* 0x000fe2000800120b */
[----:B------:R-:W-:Y:S01]  /*5230*/  IMAD.U32 R19, RZ, RZ, UR12 ;  /* 0x0000000cff137e24 */ /* 0x000fe2000f8e00ff */
[----:B------:R-:W-:Y:S02]  /*5240*/  ULOP3.LUT UR19, UR18, UR19, URZ, 0xc0, !UPT ;  /* 0x0000001312137292 */ /* 0x000fe4000f8ec03f */
[----:B------:R-:W-:Y:S02]  /*5250*/  UIADD3 UR5, -UR4, URZ, URZ ;  /* 0x0000003f04057290 */ /* 0x000fe4000fffe13f */
[----:B------:R-:W-:Y:S02]  /*5260*/  ULOP3.LUT UR14, UR15, UR14, URZ, 0xc0, !UPT ;  /* 0x0000000e0f0e7292 */ /* 0x000fe4000f8ec03f */
[----:B------:R-:W-:-:S02]  /*5270*/  UIMAD UR4, UR16, UR4, UR19 ;  /* 0x00000004100472a4 */ /* 0x000fc4000f8e0213 */
        /* <DEDUP_REMOVED lines=9> */
.L_x_79:
[----:B------:R-:W-:Y:S02]  /*5310*/  LOP3.LUT P0, RZ, R0, 0xff, RZ, 0xc0, !PT ;  /* 0x000000ff00ff7812 */ /* 0x000fe4000780c0ff */
[----:B------:R-:W-:-:S11]  /*5320*/  LOP3.LUT R60, R60, 0x1, RZ, 0x3c, !PT ;  /* 0x000000013c3c7812 */ /* 0x000fd600078e3cff */
[----:B------:R-:W-:Y:S05]  /*5330*/  @P0 BRA `(.L_x_82) ;  /* 0xffffffc000d00947 */ /* 0x000fea000383ffff */
[----:B------:R-:W-:Y:S05]  /*5340*/  EXIT ;  /* 0x000000000000794d */ /* 0x000fea0003800000 */
.L_x_13:
[----:B------:R-:W-:-:S08]  /*5350*/  ISETP.NE.AND P0, PT, RZ, UR8, PT ;  /* 0x00000008ff007c0c */ /* 0x000fd0000bf05270 */
[----:B-----5:R-:W0:-:S00]  /*5360*/  USETMAXREG.DEALLOC.CTAPOOL 0x28 ;  /* 0x00000028000079c8 */ /* 0x020e0000080e0500 */
[----:B------:R-:W-:Y:S05]  /*5370*/  @P0 EXIT ;  /* 0x000000000000094d */ /* 0x000fea0003800000 */
[----:B0-----:R-:W-:Y:S01]  /*5380*/  LOP3.LUT P0, RZ, R5, 0xff, RZ, 0xc0, !PT ;  /* 0x000000ff05ff7812 */ /* 0x001fe2000780c0ff */
[----:B------:R-:W-:Y:S02]  /*5390*/  IMAD.MOV.U32 R0, RZ, RZ, 0x1 ;  /* 0x00000001ff007424 */ /* 0x000fe400078e00ff */
[----:B------:R-:W-:-:S10]  /*53a0*/  IMAD.MOV.U32 R8, RZ, RZ, RZ ;  /* 0x000000ffff087224 */ /* 0x000fd400078e00ff */
[----:B------:R-:W-:Y:S05]  /*53b0*/  @!P0 BRA `(.L_x_83) ;  /* 0x0000000c00448947 */ /* 0x000fea0003800000 */
[----:B------:R-:W-:Y:S01]  /*53c0*/  LOP3.LUT P0, RZ, R4, 0x1f, RZ, 0xc0, !PT ;  /* 0x0000001f04ff7812 */ /* 0x000fe2000780c0ff */
[----:B------:R-:W-:Y:S01]  /*53d0*/  ULDC UR5, c[0x0][0x658] ;  /* 0x0001960000057ab9 */ /* 0x000fe20000000800 */
[----:B------:R-:W-:Y:S01]  /*53e0*/  UMOV UR6, 0xffffffff ;  /* 0xffffffff00067882 */ /* 0x000fe20000000000 */
[----:B------:R-:W-:Y:S01]  /*53f0*/  BSSY B0, `(.L_x_83) ;  /* 0x00000cd000007945 */ /* 0x000fe20003800000 */
[----:B------:R-:W-:Y:S01]  /*5400*/  USHF.L.U32 UR6, UR6, UR5, URZ ;  /* 0x0000000506067299 */ /* 0x000fe2000800063f */
[C---:B------:R-:W-:Y:S01]  /*5410*/  ISETP.NE.AND P3, PT, R3.reuse, RZ, PT ;  /* 0x000000ff0300720c */ /* 0x040fe20003f65270 */
[----:B------:R-:W-:Y:S01]  /*5420*/  IMAD.MOV.U32 R9, RZ, RZ, 0x1 ;  /* 0x00000001ff097424 */ /* 0x000fe200078e00ff */
[----:B------:R-:W-:Y:S01]  /*5430*/  ISETP.NE.OR P0, PT, R3, RZ, !P0 ;  /* 0x000000ff0300720c */ /* 0x000fe20004705670 */
[----:B------:R-:W-:Y:S01]  /*5440*/  IMAD.MOV.U32 R0, RZ, RZ, 0x1 ;  /* 0x00000001ff007424 */ /* 0x000fe200078e00ff */
[----:B------:R-:W-:Y:S01]  /*5450*/  ULDC UR4, c[0x0][0x600] ;  /* 0x0001800000047ab9 */ /* 0x000fe20000000800 */
[----:B------:R-:W-:Y:S01]  /*5460*/  IMAD.MOV.U32 R8, RZ, RZ, RZ ;  /* 0x000000ffff087224 */ /* 0x000fe200078e00ff */
[----:B------:R-:W-:Y:S01]  /*5470*/  UMOV UR7, 0x1 ;  /* 0x0000000100077882 */ /* 0x000fe20000000000 */
[----:B------:R-:W-:-:S02]  /*5480*/  UIADD3 UR21, UR37, 0x1, URZ ;  /* 0x0000000125157890 */ /* 0x000fc4000fffe03f */
[----:B------:R-:W-:Y:S02]  /*5490*/  ULOP3.LUT UR13, UR40, 0x2, URZ, 0xfc, !UPT ;  /* 0x00000002280d7892 */ /* 0x000fe4000f8efc3f */
[----:B------:R-:W-:Y:S02]  /*54a0*/  UIADD3 UR4, UR4, -0x1, URZ ;  /* 0xffffffff04047890 */ /* 0x000fe4000fffe03f */
[----:B------:R-:W-:Y:S02]  /*54b0*/  USHF.L.U32 UR5, UR7, UR5, URZ ;  /* 0x0000000507057299 */ /* 0x000fe4000800063f */
[----:B------:R-:W-:Y:S01]  /*54c0*/  ULOP3.LUT UR6, URZ, UR6, URZ, 0x33, !UPT ;  /* 0x000000063f067292 */ /* 0x000fe2000f8e333f */
[----:B------:R-:W-:-:S11]  /*54d0*/  ULDC.64 UR30, c[0x0][0x198] ;  /* 0x00006600001e7ab9 */ /* 0x000fd60000000a00 */
.L_x_95:
[----:B------:R-:W-:-:S03]  /*54e0*/  UMOV UR7, 0xffffffff ;  /* 0xffffffff00077882 */ /* 0x000fc60000000000 */
[----:B------:R-:W-:Y:S05]  /*54f0*/  BRA.DIV UR7, `(.L_x_84) ;  /* 0x00000012079c7947 */ /* 0x000fea000b800000 */
[----:B------:R-:W-:-:S13]  /*5500*/  ELECT P6, URZ, PT ;  /* 0x00000000003f782f */ /* 0x000fda00038c0000 */
.L_x_112:
[----:B------:R-:W0:Y:S01]  /*5510*/  LDC R3, c[0x0][0x28c] ;  /* 0x0000a300ff037b82 */ /* 0x000e220000000800 */
[----:B------:R-:W-:Y:S01]  /*5520*/  BSSY B1, `(.L_x_85) ;  /* 0x0000044000017945 */ /* 0x000fe20003800000 */
[----:B0-----:R-:W-:-:S13]  /*5530*/  ISETP.LT.OR P6, PT, R3, 0x1, !P6 ;  /* 0x000000010300780c */ /* 0x001fda00077c1670 */
[----:B------:R-:W-:Y:S05]  /*5540*/  @P6 BRA `(.L_x_86) ;  /* 0x0000000400046947 */ /* 0x000fea0003800000 */
[----:B------:R-:W-:Y:S02]  /*5550*/  IMAD R6, R2, 0x30, RZ ;  /* 0x0000003002067824 */ /* 0x000fe400078e02ff */
[----:B------:R-:W-:Y:S02]  /*5560*/  IMAD.SHL.U32 R18, R18, 0x40, RZ ;  /* 0x0000004012127824 */ /* 0x000fe400078e00ff */
[----:B------:R-:W-:Y:S02]  /*5570*/  IMAD.MOV.U32 R11, RZ, RZ, RZ ;  /* 0x000000ffff0b7224 */ /* 0x000fe400078e00ff */
[----:B------:R-:W-:Y:S02]  /*5580*/  IMAD.U32 R12, RZ, RZ, UR21 ;  /* 0x00000015ff0c7e24 */ /* 0x000fe4000f8e00ff */
[----:B------:R-:W-:Y:S02]  /*5590*/  IMAD.MOV.U32 R2, RZ, RZ, R0 ;  /* 0x000000ffff027224 */ /* 0x000fe400078e0000 */
[----:B------:R-:W-:-:S07]  /*55a0*/  IMAD.MOV.U32 R3, RZ, RZ, R8 ;  /* 0x000000ffff037224 */ /* 0x000fce00078e0008 */
.L_x_90:
[----:B------:R-:W0:Y:S01]  /*55b0*/  S2R R5, SR_CgaCtaId ;  /* 0x0000000000057919 */ /* 0x000e220000008800 */
[----:B------:R-:W-:-:S04]  /*55c0*/  MOV R4, 0x400 ;  /* 0x0000040000047802 */ /* 0x000fc80000000f00 */
[----:B0-----:R-:W-:Y:S02]  /*55d0*/  LEA R10, R5, R4, 0x18 ;  /* 0x00000004050a7211 */ /* 0x001fe400078ec0ff */
[----:B------:R-:W-:Y:S01]  /*55e0*/  SHF.L.U32 R4, R2, 0x1f, RZ ;  /* 0x0000001f02047819 */ /* 0x000fe200000006ff */
[----:B------:R-:W0:Y:S02]  /*55f0*/  @!P3 LDC R5, c[0x0][0x500] ;  /* 0x00014000ff05bb82 */ /* 0x000e240000000800 */
[----:B------:R-:W-:-:S04]  /*5600*/  IMAD R7, R3, 0x8, R10 ;  /* 0x0000000803077824 */ /* 0x000fc800078e020a */
[----:B------:R-:W1:Y:S02]  /*5610*/  SYNCS.PHASECHK.TRANS64.TRYWAIT P1, [R7+URZ+0x40], R4 ;  /* 0x00004004070075a7 */ /* 0x000e64000802017f */
[----:B-1----:R-:W-:Y:S05]  /*5620*/  @!P1 BRA `(.L_x_87) ;  /* 0x0000001000709947 */ /* 0x002fea0003800000 */
.L_x_113:
[----:B------:R-:W-:Y:S01]  /*5630*/  UPRMT UR7, UR13, 0x9910, URZ ;  /* 0x000099100d077896 */ /* 0x000fe2000800003f */
[----:B0-----:R0:W-:Y:S03]  /*5640*/  @!P3 SYNCS.ARRIVE.TRANS64 RZ, [R7+URZ], R5 ;  /* 0x0000000507ffb9a7 */ /* 0x0011e6000800003f */
[----:B------:R-:W-:-:S06]  /*5650*/  UISETP.NE.AND UP0, UPT, UR7, 0x2, UPT ;  /* 0x000000020700788c */ /* 0x000fcc000bf05270 */
[----:B------:R-:W-:-:S13]  /*5660*/  PLOP3.LUT P1, PT, PT, PT, UP0, 0x80, 0x0 ;  /* 0x000000000000781c */ /* 0x000fda0003f2f008 */
[----:B0-----:R-:W-:Y:S05]  /*5670*/  @P1 BRA `(.L_x_88) ;  /* 0x0000000000041947 */ /* 0x001fea0003800000 */
[----:B------:R-:W-:Y:S01]  /*5680*/  BPT.TRAP 0x1 ;  /* 0x000000040000795c */ /* 0x000fe20000300000 */
.L_x_88:
[----:B------:R-:W-:Y:S05]  /*5690*/  @P0 BRA `(.L_x_89) ;  /* 0x0000000000040947 */ /* 0x000fea0003800000 */
[----:B------:R-:W-:Y:S01]  /*56a0*/  BPT.TRAP 0x1 ;  /* 0x000000040000795c */ /* 0x000fe20000300000 */
.L_x_89:
[--C-:B-1----:R-:W-:Y:S01]  /*56b0*/  IMAD R4, R3, 0x4000, R10.reuse ;  /* 0x0000400003047824 */ /* 0x102fe200078e020a */
[----:B------:R-:W-:Y:S01]  /*56c0*/  R2UR UR34, R11 ;  /* 0x000000000b2272ca */ /* 0x000fe200000e0000 */
[----:B------:R-:W-:Y:S01]  /*56d0*/  IMAD R10, R3, 0x3000, R10 ;  /* 0x00003000030a7824 */ /* 0x000fe200078e020a */
[----:B------:R-:W-:Y:S01]  /*56e0*/  R2UR UR33, R7 ;  /* 0x00000000072172ca */ /* 0x000fe200000e0000 */
[----:B------:R-:W-:Y:S01]  /*56f0*/  VIADD R12, R12, 0xffffffff ;  /* 0xffffffff0c0c7836 */ /* 0x000fe20000000000 */
[----:B------:R-:W-:Y:S01]  /*5700*/  R2UR UR24, R4 ;  /* 0x00000000041872ca */ /* 0x000fe200000e0000 */
[----:B------:R-:W-:Y:S01]  /*5710*/  UIADD3 UR14, UP0, UR30, 0xf0, URZ ;  /* 0x000000f01e0e7890 */ /* 0x000fe2000ff1e03f */
[----:B------:R-:W-:Y:S01]  /*5720*/  R2UR UR8, R10 ;  /* 0x000000000a0872ca */ /* 0x000fe200000e0000 */
[----:B------:R-:W-:Y:S01]  /*5730*/  UIADD3 UR42, UP1, UR30, 0x1f0, URZ ;  /* 0x000001f01e2a7890 */ /* 0x000fe2000ff3e03f */
[----:B------:R-:W-:Y:S01]  /*5740*/  R2UR UR36, R19 ;  /* 0x00000000132472ca */ /* 0x000fe200000e0000 */
[----:B------:R-:W-:Y:S01]  /*5750*/  UIADD3.X UR15, URZ, UR31, URZ, UP0, !UPT ;  /* 0x0000001f3f0f7290 */ /* 0x000fe200087fe43f */
[----:B------:R-:W-:Y:S01]  /*5760*/  R2UR UR35, R18 ;  /* 0x00000000122372ca */ /* 0x000fe200000e0000 */
[----:B------:R-:W-:Y:S01]  /*5770*/  UIADD3.X UR43, URZ, UR31, URZ, UP1, !UPT ;  /* 0x0000001f3f2b7290 */ /* 0x000fe20008ffe43f */
[----:B------:R-:W-:Y:S01]  /*5780*/  R2UR UR19, R6 ;  /* 0x00000000061372ca */ /* 0x000fe200000e0000 */
[----:B------:R-:W-:Y:S01]  /*5790*/  UIADD3 UR26, UR34, 0x40, URZ ;  /* 0x00000040221a7890 */ /* 0x000fe2000fffe03f */
[----:B------:R-:W-:Y:S01]  /*57a0*/  ISETP.GT.AND P2, PT, R12, 0x1, PT ;  /* 0x000000010c00780c */ /* 0x000fe20003f44270 */
[----:B------:R-:W-:Y:S01]  /*57b0*/  VIADD R3, R3, 0x1 ;  /* 0x0000000103037836 */ /* 0x000fe20000000000 */
[----:B------:R-:W-:Y:S01]  /*57c0*/  UMOV UR22, 0x0 ;  /* 0x0000000000167882 */ /* 0x000fe20000000000 */
[----:B------:R-:W-:Y:S01]  /*57d0*/  UIADD3 UR32, UR24, 0x180, URZ ;  /* 0x0000018018207890 */ /* 0x000fe2000fffe03f */
[----:B------:R-:W-:Y:S01]  /*57e0*/  VIADD R11, R11, 0x80 ;  /* 0x000000800b0b7836 */ /* 0x000fe20000000000 */
[----:B------:R-:W-:Y:S01]  /*57f0*/  UIADD3 UR24, UR24, 0x2180, URZ ;  /* 0x0000218018187890 */ /* 0x000fe2000fffe03f */
[----:B------:R-:W-:Y:S01]  /*5800*/  ISETP.NE.AND P1, PT, R3, 0x8, PT ;  /* 0x000000080300780c */ /* 0x000fe20003f25270 */
[----:B------:R-:W-:-:S02]  /*5810*/  UIADD3 UR16, UR8, 0x20180, URZ ;  /* 0x0002018008107890 */ /* 0x000fc4000fffe03f */
[----:B------:R-:W-:Y:S01]  /*5820*/  UIADD3 UR8, UR8, 0x21980, URZ ;  /* 0x0002198008087890 */ /* 0x000fe2000fffe03f */
[----:B------:R-:W-:Y:S01]  /*5830*/  SEL R5, RZ, 0x1, P1 ;  /* 0x00000001ff057807 */ /* 0x000fe20000800000 */
[----:B------:R-:W-:Y:S01]  /*5840*/  UMOV UR23, 0x10000000 ;  /* 0x1000000000177882 */ /* 0x000fe20000000000 */
[----:B------:R-:W-:Y:S01]  /*5850*/  UMOV UR25, UR33 ;  /* 0x0000002100197c82 */ /* 0x000fe20008000000 */
[----:B------:R-:W-:Y:S01]  /*5860*/  UMOV UR28, UR36 ;  /* 0x00000024001c7c82 */ /* 0x000fe20008000000 */
[----:B------:R-:W-:Y:S01]  /*5870*/  UMOV UR27, UR35 ;  /* 0x00000023001b7c82 */ /* 0x000fe20008000000 */
[----:B------:R-:W-:Y:S01]  /*5880*/  UMOV UR17, UR33 ;  /* 0x0000002100117c82 */ /* 0x000fe20008000000 */
[----:B------:R-:W-:Y:S01]  /*5890*/  UMOV UR18, UR34 ;  /* 0x0000002200127c82 */ /* 0x000fe20008000000 */
[----:B------:R-:W-:Y:S01]  /*58a0*/  UMOV UR20, UR36 ;  /* 0x0000002400147c82 */ /* 0x000fe20008000000 */
[----:B------:R0:W-:Y:S01]  /*58b0*/  UTMALDG.3D [UR32], [UR14], desc[UR22] ;  /* 0x000016200e0075b4 */ /* 0x0001e20008011000 */
[----:B------:R-:W-:Y:S01]  /*58c0*/  UMOV UR9, UR33 ;  /* 0x0000002100097c82 */ /* 0x000fe20008000000 */
[----:B------:R-:W-:Y:S01]  /*58d0*/  UMOV UR11, UR19 ;  /* 0x00000013000b7c82 */ /* 0x000fe20008000000 */
[----:B------:R-:W-:Y:S01]  /*58e0*/  UMOV UR12, UR36 ;  /* 0x00000024000c7c82 */ /* 0x000fe20008000000 */
[----:B------:R-:W-:Y:S01]  /*58f0*/  UMOV UR10, UR26 ;  /* 0x0000001a000a7c82 */ /* 0x000fe20008000000 */
[----:B------:R-:W-:-:S02]  /*5900*/  LOP3.LUT R2, R2, R5, RZ, 0x3c, !PT ;  /* 0x0000000502027212 */ /* 0x000fc400078e3cff */
[----:B------:R-:W-:Y:S01]  /*5910*/  SEL R3, R3, RZ, P1 ;  /* 0x000000ff03037207 */ /* 0x000fe20000800000 */
[----:B------:R0:W-:Y:S01]  /*5920*/  UTMALDG.3D [UR24], [UR14], desc[UR22] ;  /* 0x000016180e0075b4 */ /* 0x0001e20008011000 */
[----:B------:R0:W-:Y:S01]  /*5930*/  UTMALDG.3D [UR16], [UR42], desc[UR22] ;  /* 0x000016102a0075b4 */ /* 0x0001e20008011000 */
[----:B------:R0:W-:Y:S02]  /*5940*/  UTMALDG.3D [UR8], [UR42], desc[UR22] ;  /* 0x000016082a0075b4 */ /* 0x0001e40008011000 */
[----:B0-----:R-:W-:Y:S05]  /*5950*/  @P2 BRA `(.L_x_90) ;  /* 0xfffffffc00142947 */ /* 0x001fea000383ffff */
.L_x_86:
[----:B------:R-:W-:Y:S05]  /*5960*/  BSYNC B1 ;  /* 0x0000000000017941 */ /* 0x000fea0003800000 */
.L_x_85:
[----:B------:R-:W-:Y:S01]  /*5970*/  LOP3.LUT P4, RZ, R9, 0xff, RZ, 0xc0, !PT ;  /* 0x000000ff09ff7812 */ /* 0x000fe2000788c0ff */
[----:B------:R-:W-:Y:S01]  /*5980*/  VIADD R8, R8, UR37 ;  /* 0x0000002508087c36 */ /* 0x000fe20008000000 */
[----:B------:R-:W-:Y:S01]  /*5990*/  ULDC.64 UR8, c[0x0][0x650] ;  /* 0x0001940000087ab9 */ /* 0x000fe20000000a00 */
[----:B------:R-:W-:Y:S01]  /*59a0*/  BSSY B1, `(.L_x_91) ;  /* 0x000006f000017945 */ /* 0x000fe20003800000 */
[----:B------:R-:W-:Y:S01]  /*59b0*/  IMAD.MOV.U32 R18, RZ, RZ, -0x1 ;  /* 0xffffffffff127424 */ /* 0x000fe200078e00ff */
[----:B------:R-:W-:Y:S01]  /*59c0*/  PRMT R9, RZ, 0x7610, R9 ;  /* 0x00007610ff097816 */ /* 0x000fe20000000009 */
[----:B------:R-:W-:Y:S01]  /*59d0*/  IMAD.MOV.U32 R19, RZ, RZ, -0x1 ;  /* 0xffffffffff137424 */ /* 0x000fe200078e00ff */
[C---:B------:R-:W-:Y:S02]  /*59e0*/  ISETP.GT.U32.AND P1, PT, R8.reuse, 0x7, PT ;  /* 0x000000070800780c */ /* 0x040fe40003f24070 */
[----:B------:R-:W-:Y:S02]  /*59f0*/  SHF.R.U32.HI R2, RZ, 0x3, R8 ;  /* 0x00000003ff027819 */ /* 0x000fe40000011608 */
[----:B------:R-:W-:-:S02]  /*5a00*/  LOP3.LUT R8, R8, 0x7, RZ, 0xc0, !PT ;  /* 0x0000000708087812 */ /* 0x000fc400078ec0ff */
[----:B------:R-:W0:Y:S01]  /*5a10*/  @P4 S2R R4, SR_CgaCtaId ;  /* 0x0000000000044919 */ /* 0x000e220000008800 */
[----:B------:R-:W-:Y:S02]  /*5a20*/  @P4 MOV R3, 0x400 ;  /* 0x0000040000034802 */ /* 0x000fe40000000f00 */
[----:B------:R-:W-:-:S04]  /*5a30*/  LOP3.LUT R2, R2, 0x1, RZ, 0xc0, !PT ;  /* 0x0000000102027812 */ /* 0x000fc800078ec0ff */
[----:B------:R-:W-:Y:S02]  /*5a40*/  ISETP.NE.U32.AND P2, PT, R2, 0x1, PT ;  /* 0x000000010200780c */ /* 0x000fe40003f45070 */
[----:B0-----:R-:W-:Y:S01]  /*5a50*/  @P4 LEA R3, R4, R3, 0x18 ;  /* 0x0000000304034211 */ /* 0x001fe200078ec0ff */
[----:B------:R-:W-:-:S03]  /*5a60*/  IMAD.U32 R4, RZ, RZ, UR37 ;  /* 0x00000025ff047e24 */ /* 0x000fc6000f8e00ff */
[----:B------:R0:W-:Y:S01]  /*5a70*/  @P4 SYNCS.ARRIVE.TRANS64.A1T0 RZ, [R3+URZ+0xb8], RZ ;  /* 0x0000b8ff03ff49a7 */ /* 0x0001e2000810003f */
[----:B------:R-:W-:Y:S02]  /*5a80*/  IADD3 R16, P4, R16, UR50, RZ ;  /* 0x0000003210107c10 */ /* 0x000fe4000ff9e0ff */
[----:B------:R-:W-:Y:S02]  /*5a90*/  ISETP.LT.U32.AND P1, PT, R4, 0x8, P1 ;  /* 0x000000080400780c */ /* 0x000fe40000f21070 */
[----:B------:R-:W-:Y:S02]  /*5aa0*/  IADD3.X R17, R17, UR39, RZ, P4, !PT ;  /* 0x0000002711117c10 */ /* 0x000fe4000a7fe4ff */
[----:B------:R-:W-:Y:S02]  /*5ab0*/  ISETP.GE.U32.AND P4, PT, R16, UR8, PT ;  /* 0x0000000810007c0c */ /* 0x000fe4000bf86070 */
[----:B0-----:R-:W-:Y:S02]  /*5ac0*/  SEL R3, RZ, 0x1, !P1 ;  /* 0x00000001ff037807 */ /* 0x001fe40004800000 */
[----:B------:R-:W-:-:S02]  /*5ad0*/  ISETP.GE.U32.AND.EX P1, PT, R17, UR9, PT, P4 ;  /* 0x0000000911007c0c */ /* 0x000fc4000bf26140 */
[----:B------:R-:W-:-:S04]  /*5ae0*/  ISETP.GT.U32.AND P2, PT, R4, 0x7, !P2 ;  /* 0x000000070400780c */ /* 0x000fc80005744070 */
[----:B------:R-:W-:-:S04]  /*5af0*/  SEL R2, RZ, 0x1, !P2 ;  /* 0x00000001ff027807 */ /* 0x000fc80005000000 */
[--C-:B------:R-:W-:Y:S01]  /*5b00*/  LOP3.LUT R0, R2, R0, R3.reuse, 0x96, !PT ;  /* 0x0000000002007212 */ /* 0x100fe200078e9603 */
[----:B------:R-:W-:Y:S01]  /*5b10*/  IMAD.MOV.U32 R2, RZ, RZ, -0x1 ;  /* 0xffffffffff027424 */ /* 0x000fe200078e00ff */
[----:B------:R-:W-:Y:S01]  /*5b20*/  PRMT R3, RZ, 0x7610, R3 ;  /* 0x00007610ff037816 */ /* 0x000fe20000000003 */
[----:B------:R-:W-:Y:S06]  /*5b30*/  @P1 BRA `(.L_x_92) ;  /* 0x0000000400541947 */ /* 0x000fec0003800000 */
[----:B------:R-:W0:Y:S01]  /*5b40*/  S2UR UR7, SR_CTAID.X ;  /* 0x00000000000779c3 */ /* 0x000e220000002500 */
[----:B------:R-:W-:Y:S01]  /*5b50*/  ULDC.64 UR8, c[0x0][0x628] ;  /* 0x00018a0000087ab9 */ /* 0x000fe20000000a00 */
[----:B------:R-:W-:Y:S01]  /*5b60*/  ULDC UR10, c[0x0][0x150] ;  /* 0x00005400000a7ab9 */ /* 0x000fe20000000800 */
[----:B------:R-:W-:Y:S01]  /*5b70*/  ISETP.NE.U32.AND P1, PT, RZ, UR8, PT ;  /* 0x00000008ff007c0c */ /* 0x000fe2000bf25070 */
[----:B------:R-:W-:Y:S01]  /*5b80*/  ULDC UR11, c[0x0][0x630] ;  /* 0x00018c00000b7ab9 */ /* 0x000fe20000000800 */
[----:B------:R-:W-:Y:S01]  /*5b90*/  ULDC UR14, c[0x0][0x154] ;  /* 0x00005500000e7ab9 */ /* 0x000fe20000000800 */
[----:B------:R-:W-:Y:S01]  /*5ba0*/  IMAD.MOV.U32 R2, RZ, RZ, R16 ;  /* 0x000000ffff027224 */ /* 0x000fe200078e0010 */
[----:B------:R-:W-:Y:S01]  /*5bb0*/  ISETP.NE.AND.EX P1, PT, RZ, UR9, PT, P1 ;  /* 0x00000009ff007c0c */ /* 0x000fe2000bf25310 */
[----:B------:R-:W1:Y:S01]  /*5bc0*/  S2UR UR12, SR_CTAID.Y ;  /* 0x00000000000c79c3 */ /* 0x000e620000002600 */
[----:B0-----:R-:W-:-:S05]  /*5bd0*/  I2FP.F32.U32 R3, UR7 ;  /* 0x0000000700037c45 */ /* 0x001fca0008201000 */
[----:B------:R-:W-:Y:S01]  /*5be0*/  FMUL R10, R3, UR10 ;  /* 0x0000000a030a7c20 */ /* 0x000fe20008400000 */
[----:B------:R-:W-:-:S05]  /*5bf0*/  IMAD.MOV.U32 R3, RZ, RZ, R17 ;  /* 0x000000ffff037224 */ /* 0x000fca00078e0011 */
[----:B------:R-:W-:Y:S05]  /*5c00*/  @!P1 BRA `(.L_x_93) ;  /* 0x0000000000289947 */ /* 0x000fea0003800000 */
[----:B------:R-:W-:Y:S02]  /*5c10*/  ULDC UR10, c[0x0][0x634] ;  /* 0x00018d00000a7ab9 */ /* 0x000fe40000000800 */
[----:B------:R-:W-:-:S05]  /*5c20*/  IADD3 R7, P1, R16, UR10, RZ ;  /* 0x0000000a10077c10 */ /* 0x000fca000ff3e0ff */
[----:B------:R-:W-:-:S04]  /*5c30*/  IMAD.X R11, RZ, RZ, R17, P1 ;  /* 0x000000ffff0b7224 */ /* 0x000fc800008e0611 */
[----:B------:R-:W-:-:S04]  /*5c40*/  IMAD.WIDE.U32 R4, R11, UR8, RZ ;  /* 0x000000080b047c25 */ /* 0x000fc8000f8e00ff */
[----:B------:R-:W-:-:S04]  /*5c50*/  IMAD.WIDE.U32 R4, P1, R7, UR9, R4 ;  /* 0x0000000907047c25 */ /* 0x000fc8000f820004 */
[----:B------:R-:W-:-:S04]  /*5c60*/  IMAD.WIDE.U32 R6, R7, UR8, RZ ;  /* 0x0000000807067c25 */ /* 0x000fc8000f8e00ff */
[----:B------:R-:W-:Y:S01]  /*5c70*/  IMAD.X R3, RZ, RZ, RZ, P1 ;  /* 0x000000ffff037224 */ /* 0x000fe200008e06ff */
[----:B------:R-:W-:Y:S01]  /*5c80*/  IADD3 RZ, P1, R7, R4, RZ ;  /* 0x0000000407ff7210 */ /* 0x000fe20007f3e0ff */
[----:B------:R-:W-:-:S04]  /*5c90*/  IMAD.MOV.U32 R2, RZ, RZ, R5 ;  /* 0x000000ffff027224 */ /* 0x000fc800078e0005 */
[----:B------:R-:W-:-:S08]  /*5ca0*/  IMAD.WIDE.U32.X R2, R11, UR9, R2, P1 ;  /* 0x000000090b027c25 */ /* 0x000fd000088e0402 */
.L_x_93:
[--C-:B------:R-:W-:Y:S01]  /*5cb0*/  SHF.R.U64 R19, R2, UR11, R3.reuse ;  /* 0x0000000b02137c19 */ /* 0x100fe20008001203 */
[----:B------:R-:W0:Y:S01]  /*5cc0*/  F2I.U32.TRUNC.NTZ R10, R10 ;  /* 0x0000000a000a7305 */ /* 0x000e22000020f000 */
[----:B------:R-:W-:Y:S01]  /*5cd0*/  SHF.R.U32.HI R2, RZ, UR11, R3 ;  /* 0x0000000bff027c19 */ /* 0x000fe20008011603 */
[----:B------:R-:W-:Y:S01]  /*5ce0*/  ULDC.64 UR8, c[0x0][0x620] ;  /* 0x0001880000087ab9 */ /* 0x000fe20000000a00 */
[----:B------:R-:W-:Y:S01]  /*5cf0*/  IADD3 R5, P1, RZ, -R19, RZ ;  /* 0x80000013ff057210 */ /* 0x000fe20007f3e0ff */
[----:B------:R-:W2:Y:S01]  /*5d00*/  LDC R15, c[0x0][0x610] ;  /* 0x00018400ff0f7b82 */ /* 0x000ea20000000800 */
[----:B-1----:R-:W-:Y:S01]  /*5d10*/  I2FP.F32.U32 R4, UR12 ;  /* 0x0000000c00047c45 */ /* 0x002fe20008201000 */
[----:B------:R-:W-:Y:S01]  /*5d20*/  ULDC UR11, c[0x0][0x658] ;  /* 0x00019600000b7ab9 */ /* 0x000fe20000000800 */
[----:B------:R-:W-:Y:S01]  /*5d30*/  ULDC UR16, c[0x0][0x648] ;  /* 0x0001920000107ab9 */ /* 0x000fe20000000800 */
[----:B------:R-:W-:Y:S02]  /*5d40*/  IMAD.X R2, RZ, RZ, ~R2, P1 ;  /* 0x000000ffff027224 */ /* 0x000fe400008e0e02 */
[----:B------:R-:W-:Y:S01]  /*5d50*/  FMUL R6, R4, UR14 ;  /* 0x0000000e04067c20 */ /* 0x000fe20008400000 */
[----:B------:R-:W-:Y:S01]  /*5d60*/  ULDC.64 UR14, c[0x0][0x640] ;  /* 0x00019000000e7ab9 */ /* 0x000fe20000000a00 */
[----:B------:R-:W-:Y:S01]  /*5d70*/  IMAD R4, R2, UR8, RZ ;  /* 0x0000000802047c24 */ /* 0x000fe2000f8e02ff */
[----:B------:R-:W-:Y:S01]  /*5d80*/  ISETP.NE.U32.AND P1, PT, RZ, UR14, PT ;  /* 0x0000000eff007c0c */ /* 0x000fe2000bf25070 */
[C---:B------:R-:W-:Y:S01]  /*5d90*/  IMAD.WIDE.U32 R2, R5.reuse, UR8, R16 ;  /* 0x0000000805027c25 */ /* 0x040fe2000f8e0010 */
[----:B0-----:R-:W-:Y:S01]  /*5da0*/  R2UR UR8, R10 ;  /* 0x000000000a0872ca */ /* 0x001fe200000e0000 */
[----:B------:R-:W0:Y:S01]  /*5db0*/  F2I.U32.TRUNC.NTZ R6, R6 ;  /* 0x0000000600067305 */ /* 0x000e22000020f000 */
[----:B------:R-:W-:Y:S01]  /*5dc0*/  ISETP.NE.AND.EX P1, PT, RZ, UR15, PT, P1 ;  /* 0x0000000fff007c0c */ /* 0x000fe2000bf25310 */
[----:B------:R-:W-:Y:S01]  /*5dd0*/  IMAD R5, R5, UR9, R4 ;  /* 0x0000000905057c24 */ /* 0x000fe2000f8e0204 */
[----:B------:R-:W-:-:S03]  /*5de0*/  ULDC UR9, c[0x0][0x618] ;  /* 0x0001860000097ab9 */ /* 0x000fc60000000800 */
[----:B------:R-:W-:-:S05]  /*5df0*/  IMAD.IADD R3, R3, 0x1, R5 ;  /* 0x0000000103037824 */ /* 0x000fca00078e0205 */
[--C-:B------:R-:W-:Y:S02]  /*5e00*/  SHF.R.U64 R10, R2, UR9, R3.reuse ;  /* 0x00000009020a7c19 */ /* 0x100fe40008001203 */
[----:B------:R-:W-:Y:S01]  /*5e10*/  SHF.R.U32.HI R3, RZ, UR9, R3 ;  /* 0x00000009ff037c19 */ /* 0x000fe20008011603 */
[----:B------:R-:W-:Y:S01]  /*5e20*/  ULDC UR9, c[0x0][0x608] ;  /* 0x0001820000097ab9 */ /* 0x000fe20000000800 */
[----:B0-----:R-:W-:Y:S02]  /*5e30*/  R2UR UR10, R6 ;  /* 0x00000000060a72ca */ /* 0x001fe400000e0000 */
[--C-:B------:R-:W-:Y:S02]  /*5e40*/  SHF.R.U64 R12, R10, UR9, R3.reuse ;  /* 0x000000090a0c7c19 */ /* 0x100fe40008001203 */
[----:B------:R-:W-:Y:S01]  /*5e50*/  SHF.R.U32.HI R3, RZ, UR9, R3 ;  /* 0x00000009ff037c19 */ /* 0x000fe20008011603 */
[----:B------:R-:W-:-:S03]  /*5e60*/  UIADD3 UR9, -UR8, URZ, URZ ;  /* 0x0000003f08097290 */ /* 0x000fc6000fffe13f */
[--C-:B------:R-:W-:Y:S01]  /*5e70*/  SHF.R.U64 R13, R12, UR11, R3.reuse ;  /* 0x0000000b0c0d7c19 */ /* 0x100fe20008001203 */
[----:B------:R-:W-:Y:S01]  /*5e80*/  ULDC UR8, c[0x0][0x144] ;  /* 0x0000510000087ab9 */ /* 0x000fe20000000800 */
[----:B------:R-:W-:-:S03]  /*5e90*/  SHF.R.U32.HI R3, RZ, UR11, R3 ;  /* 0x0000000bff037c19 */ /* 0x000fc60008011603 */
[----:B------:R-:W-:Y:S01]  /*5ea0*/  IMAD.MOV.U32 R2, RZ, RZ, R13 ;  /* 0x000000ffff027224 */ /* 0x000fe200078e000d */
[----:B------:R-:W-:Y:S06]  /*5eb0*/  @!P1 BRA `(.L_x_94) ;  /* 0x0000000000289947 */ /* 0x000fec0003800000 */
        /* <DEDUP_REMOVED lines=10> */
.L_x_94:
[----:B------:R-:W-:Y:S01]  /*5f60*/  UISETP.NE.AND UP0, UPT, UR38, URZ, UPT ;  /* 0x0000003f2600728c */ /* 0x000fe2000bf05270 */
[----:B------:R-:W-:Y:S01]  /*5f70*/  SHF.R.U64 R3, R2, UR16, R3 ;  /* 0x0000001002037c19 */ /* 0x000fe20008001203 */
[----:B------:R-:W-:Y:S01]  /*5f80*/  UIADD3 UR10, -UR10, URZ, URZ ;  /* 0x0000003f0a0a7290 */ /* 0x000fe2000fffe13f */
[----:B------:R-:W-:Y:S01]  /*5f90*/  LOP3.LUT R2, R12, UR6, RZ, 0xc0, !PT ;  /* 0x000000060c027c12 */ /* 0x000fe2000f8ec0ff */
[----:B------:R-:W-:Y:S01]  /*5fa0*/  UIMAD UR7, UR8, UR9, UR7 ;  /* 0x00000009080772a4 */ /* 0x000fe2000f8e0207 */
[----:B------:R-:W-:Y:S01]  /*5fb0*/  LOP3.LUT R5, R10, UR4, RZ, 0xc0, !PT ;  /* 0x000000040a057c12 */ /* 0x000fe2000f8ec0ff */
[----:B------:R-:W-:Y:S01]  /*5fc0*/  IMAD.MOV R4, RZ, RZ, -R3 ;  /* 0x000000ffff047224 */ /* 0x000fe200078e0a03 */
[----:B------:R-:W-:Y:S01]  /*5fd0*/  ULDC UR8, c[0x0][0x148] ;  /* 0x0000520000087ab9 */ /* 0x000fe20000000800 */
[----:B------:R-:W-:Y:S01]  /*5fe0*/  IMAD R18, R3, UR5, R2 ;  /* 0x0000000503127c24 */ /* 0x000fe2000f8e0202 */
[----:B------:R-:W-:Y:S01]  /*5ff0*/  PLOP3.LUT P1, PT, PT, PT, UP0, 0x80, 0x0 ;  /* 0x000000000000781c */ /* 0x000fe20003f2f008 */
[----:B------:R-:W-:Y:S01]  /*6000*/  IMAD.MOV.U32 R3, RZ, RZ, 0x1 ;  /* 0x00000001ff037424 */ /* 0x000fe200078e00ff */
[----:B------:R-:W-:-:S03]  /*6010*/  @UP0 UIMAD UR7, UR8, UR10, UR12 ;  /* 0x0000000a080702a4 */ /* 0x000fc6000f8e020c */
[----:B------:R-:W-:Y:S02]  /*6020*/  ULDC UR8, c[0x0][0x638] ;  /* 0x00018e0000087ab9 */ /* 0x000fe40000000800 */
[----:B------:R-:W-:Y:S02]  /*6030*/  IMAD R2, R4, UR8, R13 ;  /* 0x0000000804027c24 */ /* 0x000fe4000f8e020d */
[----:B--2---:R-:W-:Y:S01]  /*6040*/  IMAD R18, R18, R15, UR7 ;  /* 0x0000000712127e24 */ /* 0x004fe2000f8e020f */
[----:B------:R-:W-:Y:S02]  /*6050*/  ULDC UR7, c[0x0][0x600] ;  /* 0x0001800000077ab9 */ /* 0x000fe40000000800 */
[----:B------:R-:W-:-:S05]  /*6060*/  IMAD R5, R2, UR7, R5 ;  /* 0x0000000702057c24 */ /* 0x000fca000f8e0205 */
[----:B------:R-:W-:Y:S02]  /*6070*/  SEL R2, R5, R18, !P1 ;  /* 0x0000001205027207 */ /* 0x000fe40004800000 */
[----:B------:R-:W-:-:S07]  /*6080*/  SEL R18, R18, R5, !P1 ;  /* 0x0000000512127207 */ /* 0x000fce0004800000 */
.L_x_92:
[----:B------:R-:W-:Y:S05]  /*6090*/  BSYNC B1 ;  /* 0x0000000000017941 */ /* 0x000fea0003800000 */
.L_x_91:
[----:B------:R-:W-:-:S13]  /*60a0*/  LOP3.LUT P1, RZ, R3, 0xff, RZ, 0xc0, !PT ;  /* 0x000000ff03ff7812 */ /* 0x000fda000782c0ff */
[----:B------:R-:W-:Y:S05]  /*60b0*/  @P1 BRA `(.L_x_95) ;  /* 0xfffffff400081947 */ /* 0x000fea000383ffff */
[----:B------:R-:W-:Y:S05]  /*60c0*/  BSYNC B0 ;  /* 0x0000000000007941 */ /* 0x000fea0003800000 */
.L_x_83:
[----:B------:R-:W-:-:S03]  /*60d0*/  UMOV UR7, 0xffffffff ;  /* 0xffffffff00077882 */ /* 0x000fc60000000000 */
[----:B------:R-:W-:Y:S05]  /*60e0*/  BRA.DIV UR7, `(.L_x_96) ;  /* 0x0000000607d47947 */ /* 0x000fea000b800000 */
[----:B------:R-:W-:-:S13]  /*60f0*/  ELECT P6, URZ, PT ;  /* 0x00000000003f782f */ /* 0x000fda00038c0000 */
.L_x_116:
[----:B------:R-:W-:Y:S04]  /*6100*/  BSSY B0, `(.L_x_97) ;  /* 0x0000050000007945 */ /* 0x000fe80003800000 */
[----:B------:R-:W-:Y:S05]  /*6110*/  @!P6 BRA `(.L_x_98) ;  /* 0x000000040038e947 */ /* 0x000fea0003800000 */
[----:B------:R-:W-:-:S04]  /*6120*/  ULOP3.LUT UR7, UR40, 0x2, URZ, 0xfc, !UPT ;  /* 0x0000000228077892 */ /* 0x000fc8000f8efc3f */
[----:B------:R-:W-:-:S06]  /*6130*/  UISETP.NE.AND UP0, UPT, UR7, 0x3, UPT ;  /* 0x000000030700788c */ /* 0x000fcc000bf05270 */
[----:B------:R-:W-:-:S13]  /*6140*/  PLOP3.LUT P0, PT, PT, PT, UP0, 0x80, 0x0 ;  /* 0x000000000000781c */ /* 0x000fda0003f0f008 */
[----:B------:R-:W-:Y:S05]  /*6150*/  @!P0 BRA `(.L_x_99) ;  /* 0x0000000000048947 */ /* 0x000fea0003800000 */
[----:B------:R-:W-:Y:S01]  /*6160*/  BPT.TRAP 0x1 ;  /* 0x000000040000795c */ /* 0x000fe20000300000 */
.L_x_99:
[----:B------:R-:W0:Y:S01]  /*6170*/  S2R R3, SR_CgaCtaId ;  /* 0x0000000000037919 */ /* 0x000e220000008800 */
[----:B------:R-:W-:-:S04]  /*6180*/  MOV R2, 0x400 ;  /* 0x0000040000027802 */ /* 0x000fc80000000f00 */
[----:B0-----:R-:W-:Y:S02]  /*6190*/  LEA R3, R3, R2, 0x18 ;  /* 0x0000000203037211 */ /* 0x001fe400078ec0ff */
[----:B------:R-:W-:-:S03]  /*61a0*/  SHF.L.U32 R2, R0, 0x1f, RZ ;  /* 0x0000001f00027819 */ /* 0x000fc600000006ff */
[----:B------:R-:W-:-:S04]  /*61b0*/  VIADD R3, R3, 0x40 ;  /* 0x0000004003037836 */ /* 0x000fc80000000000 */
[C---:B------:R-:W-:Y:S02]  /*61c0*/  IMAD R7, R8.reuse, 0x8, R3 ;  /* 0x0000000808077824 */ /* 0x040fe400078e0203 */
[----:B------:R-:W-:Y:S02]  /*61d0*/  VIADD R8, R8, 0x1 ;  /* 0x0000000108087836 */ /* 0x000fe40000000000 */
[----:B------:R-:W0:Y:S03]  /*61e0*/  SYNCS.PHASECHK.TRANS64.TRYWAIT P0, [R7+URZ], R2 ;  /* 0x00000002070075a7 */ /* 0x000e26000800017f */
[----:B------:R-:W-:-:S04]  /*61f0*/  ISETP.NE.AND P1, PT, R8, 0x8, PT ;  /* 0x000000080800780c */ /* 0x000fc80003f25270 */
[----:B------:R-:W-:Y:S02]  /*6200*/  SEL R5, RZ, 0x1, P1 ;  /* 0x00000001ff057807 */ /* 0x000fe40000800000 */
[----:B------:R-:W-:Y:S02]  /*6210*/  SEL R8, R8, RZ, P1 ;  /* 0x000000ff08087207 */ /* 0x000fe40000800000 */
[----:B------:R-:W-:-:S03]  /*6220*/  LOP3.LUT R5, R0, R5, RZ, 0x3c, !PT ;  /* 0x0000000500057212 */ /* 0x000fc600078e3cff */
[----:B------:R-:W-:Y:S01]  /*6230*/  IMAD R9, R8, 0x8, R3 ;  /* 0x0000000808097824 */ /* 0x000fe200078e0203 */
[----:B------:R-:W-:Y:S01]  /*6240*/  SHF.L.U32 R4, R5, 0x1f, RZ ;  /* 0x0000001f05047819 */ /* 0x000fe200000006ff */
[----:B0-----:R-:W-:Y:S06]  /*6250*/  @!P0 BRA `(.L_x_100) ;  /* 0x0000000400988947 */ /* 0x001fec0003800000 */
.L_x_117:
[----:B------:R-:W1:Y:S01]  /*6260*/  SYNCS.PHASECHK.TRANS64.TRYWAIT P0, [R9+URZ], R4 ;  /* 0x00000004090075a7 */ /* 0x000e62000800017f */
[----:B------:R-:W-:-:S05]  /*6270*/  VIADD R0, R8, 0x1 ;  /* 0x0000000108007836 */ /* 0x000fca0000000000 */
[----:B------:R-:W-:-:S04]  /*6280*/  ISETP.NE.AND P1, PT, R0, 0x8, PT ;  /* 0x000000080000780c */ /* 0x000fc80003f25270 */
[----:B0-----:R-:W-:Y:S02]  /*6290*/  SEL R2, RZ, 0x1, P1 ;  /* 0x00000001ff027807 */ /* 0x001fe40000800000 */
[----:B------:R-:W-:Y:S02]  /*62a0*/  SEL R0, R0, RZ, P1 ;  /* 0x000000ff00007207 */ /* 0x000fe40000800000 */
[----:B------:R-:W-:-:S03]  /*62b0*/  LOP3.LUT R7, R5, R2, RZ, 0x3c, !PT ;  /* 0x0000000205077212 */ /* 0x000fc600078e3cff */
[----:B------:R-:W-:Y:S01]  /*62c0*/  IMAD R6, R0, 0x8, R3 ;  /* 0x0000000800067824 */ /* 0x000fe200078e0203 */
[----:B------:R-:W-:Y:S01]  /*62d0*/  SHF.L.U32 R5, R7, 0x1f, RZ ;  /* 0x0000001f07057819 */ /* 0x000fe200000006ff */
[----:B-1----:R-:W-:Y:S06]  /*62e0*/  @!P0 BRA `(.L_x_101) ;  /* 0x0000000400888947 */ /* 0x002fec0003800000 */
.L_x_118:
[----:B------:R-:W1:Y:S01]  /*62f0*/  SYNCS.PHASECHK.TRANS64.TRYWAIT P0, [R6+URZ], R5 ;  /* 0x00000005060075a7 */ /* 0x000e62000800017f */
[----:B------:R-:W-:-:S05]  /*6300*/  VIADD R0, R0, 0x1 ;  /* 0x0000000100007836 */ /* 0x000fca0000000000 */
[----:B------:R-:W-:-:S04]  /*6310*/  ISETP.NE.AND P1, PT, R0, 0x8, PT ;  /* 0x000000080000780c */ /* 0x000fc80003f25270 */
[----:B------:R-:W-:Y:S02]  /*6320*/  SEL R2, RZ, 0x1, P1 ;  /* 0x00000001ff027807 */ /* 0x000fe40000800000 */
[----:B------:R-:W-:Y:S02]  /*6330*/  SEL R0, R0, RZ, P1 ;  /* 0x000000ff00007207 */ /* 0x000fe40000800000 */
[----:B------:R-:W-:-:S03]  /*6340*/  LOP3.LUT R7, R7, R2, RZ, 0x3c, !PT ;  /* 0x0000000207077212 */ /* 0x000fc600078e3cff */
[----:B0-----:R-:W-:Y:S01]  /*6350*/  IMAD R9, R0, 0x8, R3 ;  /* 0x0000000800097824 */ /* 0x001fe200078e0203 */
[----:B------:R-:W-:Y:S01]  /*6360*/  SHF.L.U32 R4, R7, 0x1f, RZ ;  /* 0x0000001f07047819 */ /* 0x000fe200000006ff */
[----:B-1----:R-:W-:Y:S06]  /*6370*/  @!P0 BRA `(.L_x_102) ;  /* 0x0000000400788947 */ /* 0x002fec0003800000 */
.L_x_119:
        /* <DEDUP_REMOVED lines=9> */
.L_x_120:
        /* <DEDUP_REMOVED lines=9> */
.L_x_121:
        /* <DEDUP_REMOVED lines=9> */
.L_x_122:
[----:B------:R-:W1:Y:S01]  /*6530*/  SYNCS.PHASECHK.TRANS64.TRYWAIT P0, [R6+URZ], R5 ;  /* 0x00000005060075a7 */ /* 0x000e62000800017f */
[----:B------:R-:W-:-:S05]  /*6540*/  VIADD R0, R0, 0x1 ;  /* 0x0000000100007836 */ /* 0x000fca0000000000 */
[----:B------:R-:W-:-:S04]  /*6550*/  ISETP.NE.AND P1, PT, R0, 0x8, PT ;  /* 0x000000080000780c */ /* 0x000fc80003f25270 */
[----:B------:R-:W-:Y:S02]  /*6560*/  SEL R2, RZ, 0x1, P1 ;  /* 0x00000001ff027807 */ /* 0x000fe40000800000 */
[----:B------:R-:W-:Y:S02]  /*6570*/  SEL R0, R0, RZ, P1 ;  /* 0x000000ff00007207 */ /* 0x000fe40000800000 */
[----:B------:R-:W-:Y:S01]  /*6580*/  LOP3.LUT R2, R7, R2, RZ, 0x3c, !PT ;  /* 0x0000000207027212 */ /* 0x000fe200078e3cff */
[----:B-1----:R-:W-:Y:S06]  /*6590*/  @!P0 BRA `(.L_x_106) ;  /* 0x0000000400408947 */ /* 0x002fec0003800000 */
.L_x_123:
[----:B------:R-:W-:Y:S01]  /*65a0*/  IMAD R3, R0, 0x8, R3 ;  /* 0x0000000800037824 */ /* 0x000fe200078e0203 */
[----:B------:R-:W-:-:S07]  /*65b0*/  SHF.L.U32 R0, R2, 0x1f, RZ ;  /* 0x0000001f02007819 */ /* 0x000fce00000006ff */
.L_x_107:
[----:B--2---:R2:W3:Y:S02]  /*65c0*/  SYNCS.PHASECHK.TRANS64.TRYWAIT P0, [R3+URZ], R0 ;  /* 0x00000000030075a7 */ /* 0x0044e4000800017f */
[----:B---3--:R-:W-:Y:S05]  /*65d0*/  @!P0 NANOSLEEP.SYNCS 0x989680 ;  /* 0x009896800000895d */ /* 0x008fea0003900000 */
[----:B------:R-:W3:Y:S02]  /*65e0*/  @!P0 SYNCS.PHASECHK.TRANS64 P0, [R3+URZ], R0 ;  /* 0x00000000030085a7 */ /* 0x000ee4000800007f */
[----:B---3--:R-:W-:Y:S05]  /*65f0*/  @!P0 BRA `(.L_x_107) ;  /* 0xfffffffc00f08947 */ /* 0x008fea000383ffff */
.L_x_98:
[----:B------:R-:W-:Y:S05]  /*6600*/  BSYNC B0 ;  /* 0x0000000000007941 */ /* 0x000fea0003800000 */
.L_x_97:
[----:B------:R-:W-:Y:S05]  /*6610*/  EXIT ;  /* 0x000000000000794d */ /* 0x000fea0003800000 */
.L_x_15:
[----:B0-----:R0:W1:Y:S02]  /*6620*/  SYNCS.PHASECHK.TRANS64.TRYWAIT P0, [R53+URZ], R0 ;  /* 0x00000000350075a7 */ /* 0x001064000800017f */
[----:B-1----:R-:W-:Y:S05]  /*6630*/  @!P0 NANOSLEEP.SYNCS 0x989680 ;  /* 0x009896800000895d */ /* 0x002fea0003900000 */
[----:B------:R-:W1:Y:S02]  /*6640*/  @!P0 SYNCS.PHASECHK.TRANS64 P0, [R53+URZ], R0 ;  /* 0x00000000350085a7 */ /* 0x000e64000800007f */
[----:B-1----:R-:W-:Y:S05]  /*6650*/  @!P0 BRA `(.L_x_15) ;  /* 0xfffffffc00f08947 */ /* 0x002fea000383ffff */
[----:B------:R-:W-:Y:S05]  /*6660*/  BRA `(.L_x_108) ;  /* 0xffffffb000187947 */ /* 0x000fea000383ffff */
.L_x_20:
[----:B-1----:R1:W2:Y:S02]  /*6670*/  SYNCS.PHASECHK.TRANS64.TRYWAIT P1, [R3+URZ], R0 ;  /* 0x00000000030075a7 */ /* 0x0022a4000802017f */
[----:B--2---:R-:W-:Y:S05]  /*6680*/  @!P1 NANOSLEEP.SYNCS 0x989680 ;  /* 0x009896800000995d */ /* 0x004fea0003900000 */
[----:B------:R-:W2:Y:S02]  /*6690*/  @!P1 SYNCS.PHASECHK.TRANS64 P1, [R3+URZ], R0 ;  /* 0x00000000030095a7 */ /* 0x000ea4000802007f */
[----:B--2---:R-:W-:Y:S05]  /*66a0*/  @!P1 BRA `(.L_x_20) ;  /* 0xfffffffc00f09947 */ /* 0x004fea000383ffff */
[----:B------:R-:W-:Y:S05]  /*66b0*/  BRA `(.L_x_19) ;  /* 0xffffffb000807947 */ /* 0x000fea000383ffff */
.L_x_25:
[----:B-1----:R-:W-:-:S04]  /*66c0*/  IMAD.U32 R4, RZ, RZ, UR4 ;  /* 0x00000004ff047e24 */ /* 0x002fc8000f8e00ff */
[----:B------:R1:W2:Y:S03]  /*66d0*/  SYNCS.PHASECHK.TRANS64.TRYWAIT P1, [R4+URZ], R3 ;  /* 0x00000003040075a7 */ /* 0x0002a6000802017f */
[----:B--2---:R-:W-:Y:S05]  /*66e0*/  @!P1 NANOSLEEP.SYNCS 0x989680 ;  /* 0x009896800000995d */ /* 0x004fea0003900000 */
[----:B------:R-:W2:Y:S02]  /*66f0*/  @!P1 SYNCS.PHASECHK.TRANS64 P1, [R4+URZ], R3 ;  /* 0x00000003040095a7 */ /* 0x000ea4000802007f */
[----:B--2---:R-:W-:Y:S05]  /*6700*/  @!P1 BRA `(.L_x_25) ;  /* 0xfffffffc00ec9947 */ /* 0x004fea000383ffff */
[----:B------:R-:W-:Y:S05]  /*6710*/  BRA `(.L_x_24) ;  /* 0xffffffbc00287947 */ /* 0x000fea000383ffff */
.L_x_31:
[----:B--2---:R2:W3:Y:S02]  /*6720*/  SYNCS.PHASECHK.TRANS64.TRYWAIT P0, [R53+URZ+0x10], R0 ;  /* 0x00001000350075a7 */ /* 0x0044e4000800017f */
[----:B---3--:R-:W-:Y:S05]  /*6730*/  @!P0 NANOSLEEP.SYNCS 0x989680 ;  /* 0x009896800000895d */ /* 0x008fea0003900000 */
[----:B------:R-:W3:Y:S02]  /*6740*/  @!P0 SYNCS.PHASECHK.TRANS64 P0, [R53+URZ+0x10], R0 ;  /* 0x00001000350085a7 */ /* 0x000ee4000800007f */
[----:B---3--:R-:W-:Y:S05]  /*6750*/  @!P0 BRA `(.L_x_31) ;  /* 0xfffffffc00f08947 */ /* 0x008fea000383ffff */
[----:B------:R-:W-:Y:S05]  /*6760*/  BRA `(.L_x_109) ;  /* 0xffffffc800547947 */ /* 0x000fea000383ffff */
.L_x_84:
[----:B------:R-:W-:Y:S01]  /*6770*/  BSSY B1, `(.L_x_110) ;  /* 0x0000006000017945 */ /* 0x000fe20003800000 */
[----:B------:R-:W-:-:S07]  /*6780*/  IMAD.MOV.U32 R15, RZ, RZ, -0x1 ;  /* 0xffffffffff0f7424 */ /* 0x000fce00078e00ff */
[----:B------:R-:W-:Y:S05]  /*6790*/  WARPSYNC.COLLECTIVE R15, `(.L_x_111) ;  /* 0x000000000f0c7348 */ /* 0x000fea0003c00000 */
[----:B------:R-:W-:Y:S02]  /*67a0*/  ELECT P6, UR62, PT ;  /* 0x00000000003e782f */ /* 0x000fe400038c0000 */
[----:B------:R-:W-:Y:S01]  /*67b0*/  MOV R14, UR62 ;  /* 0x0000003e000e7c02 */ /* 0x000fe20008000f00 */
[----:B------:R-:W-:Y:S10]  /*67c0*/  ENDCOLLECTIVE ;  /* 0x000000000000791b */ /* 0x000ff40003800000 */
.L_x_111:
[----:B------:R-:W-:Y:S05]  /*67d0*/  BSYNC B1 ;  /* 0x0000000000017941 */ /* 0x000fea0003800000 */
.L_x_110:
[----:B------:R-:W-:Y:S05]  /*67e0*/  BRA `(.L_x_112) ;  /* 0xffffffec00487947 */ /* 0x000fea000383ffff */
.L_x_87:
[----:B-1----:R1:W2:Y:S02]  /*67f0*/  SYNCS.PHASECHK.TRANS64.TRYWAIT P1, [R7+URZ+0x40], R4 ;  /* 0x00004004070075a7 */ /* 0x0022a4000802017f */
[----:B--2---:R-:W-:Y:S05]  /*6800*/  @!P1 NANOSLEEP.SYNCS 0x989680 ;  /* 0x009896800000995d */ /* 0x004fea0003900000 */
[----:B------:R-:W2:Y:S02]  /*6810*/  @!P1 SYNCS.PHASECHK.TRANS64 P1, [R7+URZ+0x40], R4 ;  /* 0x00004004070095a7 */ /* 0x000ea4000802007f */
[----:B--2---:R-:W-:Y:S05]  /*6820*/  @!P1 BRA `(.L_x_87) ;  /* 0xfffffffc00f09947 */ /* 0x004fea000383ffff */
[----:B------:R-:W-:Y:S05]  /*6830*/  BRA `(.L_x_113) ;  /* 0xffffffec007c7947 */ /* 0x000fea000383ffff */
.L_x_96:
[----:B------:R-:W-:Y:S01]  /*6840*/  BSSY B0, `(.L_x_114) ;  /* 0x0000006000007945 */ /* 0x000fe20003800000 */
[----:B------:R-:W-:-:S07]  /*6850*/  IMAD.MOV.U32 R15, RZ, RZ, -0x1 ;  /* 0xffffffffff0f7424 */ /* 0x000fce00078e00ff */
[----:B------:R-:W-:Y:S05]  /*6860*/  WARPSYNC.COLLECTIVE R15, `(.L_x_115) ;  /* 0x000000000f0c7348 */ /* 0x000fea0003c00000 */
[----:B------:R-:W-:Y:S02]  /*6870*/  ELECT P6, UR62, PT ;  /* 0x00000000003e782f */ /* 0x000fe400038c0000 */
[----:B------:R-:W-:Y:S01]  /*6880*/  MOV R14, UR62 ;  /* 0x0000003e000e7c02 */ /* 0x000fe20008000f00 */
[----:B------:R-:W-:Y:S10]  /*6890*/  ENDCOLLECTIVE ;  /* 0x000000000000791b */ /* 0x000ff40003800000 */
.L_x_115:
[----:B------:R-:W-:Y:S05]  /*68a0*/  BSYNC B0 ;  /* 0x0000000000007941 */ /* 0x000fea0003800000 */
.L_x_114:
[----:B------:R-:W-:Y:S05]  /*68b0*/  BRA `(.L_x_116) ;  /* 0xfffffff800107947 */ /* 0x000fea000383ffff */
.L_x_100:
[----:B0-----:R0:W1:Y:S02]  /*68c0*/  SYNCS.PHASECHK.TRANS64.TRYWAIT P0, [R7+URZ], R2 ;  /* 0x00000002070075a7 */ /* 0x001064000800017f */
[----:B-1----:R-:W-:Y:S05]  /*68d0*/  @!P0 NANOSLEEP.SYNCS 0x989680 ;  /* 0x009896800000895d */ /* 0x002fea0003900000 */
[----:B------:R-:W1:Y:S02]  /*68e0*/  @!P0 SYNCS.PHASECHK.TRANS64 P0, [R7+URZ], R2 ;  /* 0x00000002070085a7 */ /* 0x000e64000800007f */
[----:B-1----:R-:W-:Y:S05]  /*68f0*/  @!P0 BRA `(.L_x_100) ;  /* 0xfffffffc00f08947 */ /* 0x002fea000383ffff */
[----:B------:R-:W-:Y:S05]  /*6900*/  BRA `(.L_x_117) ;  /* 0xfffffff800547947 */ /* 0x000fea000383ffff */
.L_x_101:
[----:B0-----:R0:W1:Y:S02]  /*6910*/  SYNCS.PHASECHK.TRANS64.TRYWAIT P0, [R9+URZ], R4 ;  /* 0x00000004090075a7 */ /* 0x001064000800017f */
[----:B-1----:R-:W-:Y:S05]  /*6920*/  @!P0 NANOSLEEP.SYNCS 0x989680 ;  /* 0x009896800000895d */ /* 0x002fea0003900000 */
[----:B------:R-:W1:Y:S02]  /*6930*/  @!P0 SYNCS.PHASECHK.TRANS64 P0, [R9+URZ], R4 ;  /* 0x00000004090085a7 */ /* 0x000e64000800007f */
[----:B-1----:R-:W-:Y:S05]  /*6940*/  @!P0 BRA `(.L_x_101) ;  /* 0xfffffffc00f08947 */ /* 0x002fea000383ffff */
[----:B------:R-:W-:Y:S05]  /*6950*/  BRA `(.L_x_118) ;  /* 0xfffffff800647947 */ /* 0x000fea000383ffff */
.L_x_102:
[----:B0-----:R0:W1:Y:S02]  /*6960*/  SYNCS.PHASECHK.TRANS64.TRYWAIT P0, [R6+URZ], R5 ;  /* 0x00000005060075a7 */ /* 0x001064000800017f */
[----:B-1----:R-:W-:Y:S05]  /*6970*/  @!P0 NANOSLEEP.SYNCS 0x989680 ;  /* 0x009896800000895d */ /* 0x002fea0003900000 */
[----:B------:R-:W1:Y:S02]  /*6980*/  @!P0 SYNCS.PHASECHK.TRANS64 P0, [R6+URZ], R5 ;  /* 0x00000005060085a7 */ /* 0x000e64000800007f */
[----:B-1----:R-:W-:Y:S05]  /*6990*/  @!P0 BRA `(.L_x_102) ;  /* 0xfffffffc00f08947 */ /* 0x002fea000383ffff */
[----:B------:R-:W-:Y:S05]  /*69a0*/  BRA `(.L_x_119) ;  /* 0xfffffff800747947 */ /* 0x000fea000383ffff */
.L_x_103:
[----:B0-----:R0:W1:Y:S02]  /*69b0*/  SYNCS.PHASECHK.TRANS64.TRYWAIT P0, [R9+URZ], R4 ;  /* 0x00000004090075a7 */ /* 0x001064000800017f */
[----:B-1----:R-:W-:Y:S05]  /*69c0*/  @!P0 NANOSLEEP.SYNCS 0x989680 ;  /* 0x009896800000895d */ /* 0x002fea0003900000 */
[----:B------:R-:W1:Y:S02]  /*69d0*/  @!P0 SYNCS.PHASECHK.TRANS64 P0, [R9+URZ], R4 ;  /* 0x00000004090085a7 */ /* 0x000e64000800007f */
[----:B-1----:R-:W-:Y:S05]  /*69e0*/  @!P0 BRA `(.L_x_103) ;  /* 0xfffffffc00f08947 */ /* 0x002fea000383ffff */
[----:B------:R-:W-:Y:S05]  /*69f0*/  BRA `(.L_x_120) ;  /* 0xfffffff800847947 */ /* 0x000fea000383ffff */
.L_x_104:
[----:B0-----:R0:W1:Y:S02]  /*6a00*/  SYNCS.PHASECHK.TRANS64.TRYWAIT P0, [R6+URZ], R5 ;  /* 0x00000005060075a7 */ /* 0x001064000800017f */
[----:B-1----:R-:W-:Y:S05]  /*6a10*/  @!P0 NANOSLEEP.SYNCS 0x989680 ;  /* 0x009896800000895d */ /* 0x002fea0003900000 */
[----:B------:R-:W1:Y:S02]  /*6a20*/  @!P0 SYNCS.PHASECHK.TRANS64 P0, [R6+URZ], R5 ;  /* 0x00000005060085a7 */ /* 0x000e64000800007f */
[----:B-1----:R-:W-:Y:S05]  /*6a30*/  @!P0 BRA `(.L_x_104) ;  /* 0xfffffffc00f08947 */ /* 0x002fea000383ffff */
[----:B------:R-:W-:Y:S05]  /*6a40*/  BRA `(.L_x_121) ;  /* 0xfffffff800947947 */ /* 0x000fea000383ffff */
.L_x_105:
[----:B0-----:R0:W1:Y:S02]  /*6a50*/  SYNCS.PHASECHK.TRANS64.TRYWAIT P0, [R9+URZ], R4 ;  /* 0x00000004090075a7 */ /* 0x001064000800017f */
[----:B-1----:R-:W-:Y:S05]  /*6a60*/  @!P0 NANOSLEEP.SYNCS 0x989680 ;  /* 0x009896800000895d */ /* 0x002fea0003900000 */
[----:B------:R-:W1:Y:S02]  /*6a70*/  @!P0 SYNCS.PHASECHK.TRANS64 P0, [R9+URZ], R4 ;  /* 0x00000004090085a7 */ /* 0x000e64000800007f */
[----:B-1----:R-:W-:Y:S05]  /*6a80*/  @!P0 BRA `(.L_x_105) ;  /* 0xfffffffc00f08947 */ /* 0x002fea000383ffff */
[----:B------:R-:W-:Y:S05]  /*6a90*/  BRA `(.L_x_122) ;  /* 0xfffffff800a47947 */ /* 0x000fea000383ffff */
.L_x_106:
[----:B-1----:R1:W2:Y:S02]  /*6aa0*/  SYNCS.PHASECHK.TRANS64.TRYWAIT P0, [R6+URZ], R5 ;  /* 0x00000005060075a7 */ /* 0x0022a4000800017f */
[----:B--2---:R-:W-:Y:S05]  /*6ab0*/  @!P0 NANOSLEEP.SYNCS 0x989680 ;  /* 0x009896800000895d */ /* 0x004fea0003900000 */
[----:B------:R-:W2:Y:S02]  /*6ac0*/  @!P0 SYNCS.PHASECHK.TRANS64 P0, [R6+URZ], R5 ;  /* 0x00000005060085a7 */ /* 0x000ea4000800007f */
[----:B--2---:R-:W-:Y:S05]  /*6ad0*/  @!P0 BRA `(.L_x_106) ;  /* 0xfffffffc00f08947 */ /* 0x004fea000383ffff */
[----:B------:R-:W-:Y:S05]  /*6ae0*/  BRA `(.L_x_123) ;  /* 0xfffffff800ac7947 */ /* 0x000fea000383ffff */
.L_x_124:
[----:B------:R-:W-:-:S00]  /*6af0*/  BRA `(.L_x_124) ;  /* 0xfffffffc00fc7947 */ /* 0x000fc0000383ffff */
[----:B------:R-:W-:-:S00]  /*6b00*/  NOP ;  /* 0x0000000000007918 */ /* 0x000fc00000000000 */
[----:B------:R-:W-:-:S00]  /*6b10*/  NOP ;  /* 0x0000000000007918 */ /* 0x000fc00000000000 */
[----:B------:R-:W-:-:S00]  /*6b20*/  NOP ;  /* 0x0000000000007918 */ /* 0x000fc00000000000 */
[----:B------:R-:W-:-:S00]  /*6b30*/  NOP ;  /* 0x0000000000007918 */ /* 0x000fc00000000000 */
[----:B------:R-:W-:-:S00]  /*6b40*/  NOP ;  /* 0x0000000000007918 */ /* 0x000fc00000000000 */
[----:B------:R-:W-:-:S00]  /*6b50*/  NOP ;  /* 0x0000000000007918 */ /* 0x000fc00000000000 */
[----:B------:R-:W-:-:S00]  /*6b60*/  NOP ;  /* 0x0000000000007918 */ /* 0x000fc00000000000 */
[----:B------:R-:W-:-:S00]  /*6b70*/  NOP ;  /* 0x0000000000007918 */ /* 0x000fc00000000000 */
.L_x_125:


//--------------------- .nv.global.init           --------------------------
	.section	.nv.global.init,"aw",@progbits
.nv.global.init:
	.type		$str$22,@object
	.size		$str$22,($str$23 - $str$22)
$str$22:
        /*0000*/ 	.byte	0x6b, 0x5f, 0x74, 0x69, 0x6c, 0x65, 0x5f, 0x63, 0x6f, 0x75, 0x6e, 0x74, 0x20, 0x3e, 0x3d, 0x20
        /*0010*/ 	.byte	0x31, 0x00
	.type		$str$23,@object
	.size		$str$23,(__unnamed_1 - $str$23)
$str$23:
        /*0012*/ 	.byte	0x2f, 0x74, 0x6d, 0x70, 0x2f, 0x63, 0x75, 0x74, 0x6c, 0x61, 0x73, 0x73, 0x5f, 0x73, 0x77, 0x65
        /*0022*/ 	.byte	0x65, 0x70, 0x5f, 0x73, 0x72, 0x63, 0x2f, 0x69, 0x6e, 0x63, 0x6c, 0x75, 0x64, 0x65, 0x2f, 0x63
        /*0032*/ 	.byte	0x75, 0x74, 0x6c, 0x61, 0x73, 0x73, 0x2f, 0x67, 0x65, 0x6d, 0x6d, 0x2f, 0x63, 0x6f, 0x6c, 0x6c
        /*0042*/ 	.byte	0x65, 0x63, 0x74, 0x69, 0x76, 0x65, 0x2f, 0x73, 0x6d, 0x39, 0x30, 0x5f, 0x6d, 0x6d, 0x61, 0x5f
        /*0052*/ 	.byte	0x74, 0x6d, 0x61, 0x5f, 0x67, 0x6d, 0x6d, 0x61, 0x5f, 0x73, 0x73, 0x5f, 0x77, 0x61, 0x72, 0x70
        /*0062*/ 	.byte	0x73, 0x70, 0x65, 0x63, 0x69, 0x61, 0x6c, 0x69, 0x7a, 0x65, 0x64, 0x2e, 0x68, 0x70, 0x70, 0x00
	.type		__unnamed_1,@object
	.size		__unnamed_1,(.L_0 - __unnamed_1)
__unnamed_1:
        /*0072*/ 	.byte	0x76, 0x6f, 0x69, 0x64, 0x20, 0x63, 0x75, 0x74, 0x6c, 0x61, 0x73, 0x73, 0x3a, 0x3a, 0x67, 0x65
        /* <DEDUP_REMOVED lines=179> */
        /*0bb2*/ 	.byte	0x75, 0x74, 0x65, 0x3a, 0x3a, 0x69, 0x64, 0x65, 0x6e, 0x74, 0x69, 0x74, 0x79, 0x5d, 0x00
.L_0:


//--------------------- .nv.shared._ZN7cutlass13device_kernelINS_4gemm6kernel13GemmUniversalIN4cute5tupleIJiiiiEEENS1_10collective13CollectiveMmaINS1_34MainloopSm90TmaGmmaWarpSpecializedILi8ENS5_IJNS4_1CILi1EEESB_SB_EEENS1_32KernelTmaWarpSpecializedPingpongEEENS5_IJNSA_ILi64EEENSA_ILi48EEENSA_ILi128EEEEEENS_10bfloat16_tENS5_IJlSB_lEEESJ_SK_NS4_8TiledMMAINS4_8MMA_AtomIJNS4_4SM904GMMA27MMA_64x16x16_F32BF16BF16_SSILNSO_5MajorE0ELSQ_0ELNSO_7ScaleInE1ELSR_1EEEEEENS4_6LayoutISC_NS5_IJNSA_ILi0EEESV_SV_EEEEENS5_IJNS4_10UnderscoreESY_SY_EEEEENS4_13SM90_TMA_LOADENS4_14ComposedLayoutINS4_7SwizzleILi3ELi4ELi3EEENS4_18smem_ptr_flag_bitsILi16EEENSU_INS5_IJNSA_ILi8EEESF_EEENS5_IJSF_SB_EEEEEEEvNS4_8identityES11_S1B_vS1C_EENS_8epilogue10collective6detail29Sm90TmaWarpSpecializedAdapterINS1F_15DefaultEpilogueISJ_SK_SK_NS1E_6thread17LinearCombinationISJ_Li1EffLNS1J_9ScaleType4KindE0ELNS_15FloatRoundStyleE2ESJ_EENS1_15EpilogueDefaultEEEEEvvEEEEvNT_6ParamsE --------------------------
	.section	.nv.shared._ZN7cutlass13device_kernelINS_4gemm6kernel13GemmUniversalIN4cute5tupleIJiiiiEEENS1_10collective13CollectiveMmaINS1_34MainloopSm90TmaGmmaWarpSpecializedILi8ENS5_IJNS4_1CILi1EEESB_SB_EEENS1_32KernelTmaWarpSpecializedPingpongEEENS5_IJNSA_ILi64EEENSA_ILi48EEENSA_ILi128EEEEEENS_10bfloat16_tENS5_IJlSB_lEEESJ_SK_NS4_8TiledMMAINS4_8MMA_AtomIJNS4_4SM904GMMA27MMA_64x16x16_F32BF16BF16_SSILNSO_5MajorE0ELSQ_0ELNSO_7ScaleInE1ELSR_1EEEEEENS4_6LayoutISC_NS5_IJNSA_ILi0EEESV_SV_EEEEENS5_IJNS4_10UnderscoreESY_SY_EEEEENS4_13SM90_TMA_LOADENS4_14ComposedLayoutINS4_7SwizzleILi3ELi4ELi3EEENS4_18smem_ptr_flag_bitsILi16EEENSU_INS5_IJNSA_ILi8EEESF_EEENS5_IJSF_SB_EEEEEEEvNS4_8identityES11_S1B_vS1C_EENS_8epilogue10collective6detail29Sm90TmaWarpSpecializedAdapterINS1F_15DefaultEpilogueISJ_SK_SK_NS1E_6thread17LinearCombinationISJ_Li1EffLNS1J_9ScaleType4KindE0ELNS_15FloatRoundStyleE2ESJ_EENS1_15EpilogueDefaultEEEEEvvEEEEvNT_6ParamsE,"aw",@nobits
	.sectionflags	@""
	.align	16
	.zero		1024


//--------------------- .nv.shared.reserved.0     --------------------------
	.section	.nv.shared.reserved.0,"aw",@nobits
	.weak		__nv_reservedSMEM_offset_0_alias
	.size		__nv_reservedSMEM_offset_0_alias, 0, 0
	.other		__nv_reservedSMEM_offset_0_alias,@"STO_CUDA_RESERVED_SHARED STV_DEFAULT"
__nv_reservedSMEM_offset_0_alias:
	.zero		0


//--------------------- .nv.global                --------------------------
	.section	.nv.global,"aw",@nobits
.nv.global:
	.type		_ZN40_INTERNAL_29520fca_4_k_cu_c1c6f160_106774cute1_E,@object
	.size		_ZN40_INTERNAL_29520fca_4_k_cu_c1c6f160_106774cute1_E,(_ZN40_INTERNAL_29520fca_4_k_cu_c1c6f160_106774cuda3std3__45__cpo6cbeginE - _ZN40_INTERNAL_29520fca_4_k_cu_c1c6f160_106774cute1_E)
_ZN40_INTERNAL_29520fca_4_k_cu_c1c6f160_106774cute1_E:
	.zero		1
	.type		_ZN40_INTERNAL_29520fca_4_k_cu_c1c6f160_106774cuda3std3__45__cpo6cbeginE,@object
	.size		_ZN40_INTERNAL_29520fca_4_k_cu_c1c6f160_106774cuda3std3__45__cpo6cbeginE,(_ZN40_INTERNAL_29520fca_4_k_cu_c1c6f160_106774cuda3std3__48in_placeE - _ZN40_INTERNAL_29520fca_4_k_cu_c1c6f160_106774cuda3std3__45__cpo6cbeginE)
_ZN40_INTERNAL_29520fca_4_k_cu_c1c6f160_106774cuda3std3__45__cpo6cbeginE:
	.zero		1
	.type		_ZN40_INTERNAL_29520fca_4_k_cu_c1c6f160_106774cuda3std3__48in_placeE,@object
	.size		_ZN40_INTERNAL_29520fca_4_k_cu_c1c6f160_106774cuda3std3__48in_placeE,(_ZN40_INTERNAL_29520fca_4_k_cu_c1c6f160_106774cuda3std6ranges3__45__cpo9iter_moveE - _ZN40_INTERNAL_29520fca_4_k_cu_c1c6f160_106774cuda3std3__48in_placeE)
_ZN40_INTERNAL_29520fca_4_k_cu_c1c6f160_106774cuda3std3__48in_placeE:
	.zero		1
	.type		_ZN40_INTERNAL_29520fca_4_k_cu_c1c6f160_106774cuda3std6ranges3__45__cpo9iter_moveE,@object
	.size		_ZN40_INTERNAL_29520fca_4_k_cu_c1c6f160_106774cuda3std6ranges3__45__cpo9iter_moveE,(_ZN40_INTERNAL_29520fca_4_k_cu_c1c6f160_106774cuda3std3__45__cpo5beginE - _ZN40_INTERNAL_29520fca_4_k_cu_c1c6f160_106774cuda3std6ranges3__45__cpo9iter_moveE)
_ZN40_INTERNAL_29520fca_4_k_cu_c1c6f160_106774cuda3std6ranges3__45__cpo9iter_moveE:
	.zero		1
	.type		_ZN40_INTERNAL_29520fca_4_k_cu_c1c6f160_106774cuda3std3__45__cpo5beginE,@object
	.size		_ZN40_INTERNAL_29520fca_4_k_cu_c1c6f160_106774cuda3std3__45__cpo5beginE,(_ZN40_INTERNAL_29520fca_4_k_cu_c1c6f160_106774cuda3std3__442_GLOBAL__N__29520fca_4_k_cu_c1c6f160_106776ignoreE - _ZN40_INTERNAL_29520fca_4_k_cu_c1c6f160_106774cuda3std3__45__cpo5beginE)
_ZN40_INTERNAL_29520fca_4_k_cu_c1c6f160_106774cuda3std3__45__cpo5beginE:
	.zero		1
	.type		_ZN40_INTERNAL_29520fca_4_k_cu_c1c6f160_106774cuda3std3__442_GLOBAL__N__29520fca_4_k_cu_c1c6f160_106776ignoreE,@object
	.size		_ZN40_INTERNAL_29520fca_4_k_cu_c1c6f160_106774cuda3std3__442_GLOBAL__N__29520fca_4_k_cu_c1c6f160_106776ignoreE,(_ZN40_INTERNAL_29520fca_4_k_cu_c1c6f160_106774cute7productE - _ZN40_INTERNAL_29520fca_4_k_cu_c1c6f160_106774cuda3std3__442_GLOBAL__N__29520fca_4_k_cu_c1c6f160_106776ignoreE)
_ZN40_INTERNAL_29520fca_4_k_cu_c1c6f160_106774cuda3std3__442_GLOBAL__N__29520fca_4_k_cu_c1c6f160_106776ignoreE:
	.zero		1
	.type		_ZN40_INTERNAL_29520fca_4_k_cu_c1c6f160_106774cute7productE,@object
	.size		_ZN40_INTERNAL_29520fca_4_k_cu_c1c6f160_106774cute7productE,(_ZN40_INTERNAL_29520fca_4_k_cu_c1c6f160_106774cuda3std3__45__cpo3endE - _ZN40_INTERNAL_29520fca_4_k_cu_c1c6f160_106774cute7productE)
_ZN40_INTERNAL_29520fca_4_k_cu_c1c6f160_106774cute7productE:
	.zero		1
	.type		_ZN40_INTERNAL_29520fca_4_k_cu_c1c6f160_106774cuda3std3__45__cpo3endE,@object
	.size		_ZN40_INTERNAL_29520fca_4_k_cu_c1c6f160_106774cuda3std3__45__cpo3endE,(_ZN40_INTERNAL_29520fca_4_k_cu_c1c6f160_106774cuda3std3__419piecewise_constructE - _ZN40_INTERNAL_29520fca_4_k_cu_c1c6f160_106774cuda3std3__45__cpo3endE)
_ZN40_INTERNAL_29520fca_4_k_cu_c1c6f160_106774cuda3std3__45__cpo3endE:
	.zero		1
	.type		_ZN40_INTERNAL_29520fca_4_k_cu_c1c6f160_106774cuda3std3__419piecewise_constructE,@object
	.size		_ZN40_INTERNAL_29520fca_4_k_cu_c1c6f160_106774cuda3std3__419piecewise_constructE,(_ZN40_INTERNAL_29520fca_4_k_cu_c1c6f160_106774cuda3std3__45__cpo4cendE - _ZN40_INTERNAL_29520fca_4_k_cu_c1c6f160_106774cuda3std3__419piecewise_constructE)
_ZN40_INTERNAL_29520fca_4_k_cu_c1c6f160_106774cuda3std3__419piecewise_constructE:
	.zero		1
	.type		_ZN40_INTERNAL_29520fca_4_k_cu_c1c6f160_106774cuda3std3__45__cpo4cendE,@object
	.size		_ZN40_INTERNAL_29520fca_4_k_cu_c1c6f160_106774cuda3std3__45__cpo4cendE,(_ZN40_INTERNAL_29520fca_4_k_cu_c1c6f160_106774cuda3std6ranges3__45__cpo4swapE - _ZN40_INTERNAL_29520fca_4_k_cu_c1c6f160_106774cuda3std3__45__cpo4cendE)
_ZN40_INTERNAL_29520fca_4_k_cu_c1c6f160_106774cuda3std3__45__cpo4cendE:
	.zero		1
	.type		_ZN40_INTERNAL_29520fca_4_k_cu_c1c6f160_106774cuda3std6ranges3__45__cpo4swapE,@object
	.size		_ZN40_INTERNAL_29520fca_4_k_cu_c1c6f160_106774cuda3std6ranges3__45__cpo4swapE,(.L_8 - _ZN40_INTERNAL_29520fca_4_k_cu_c1c6f160_106774cuda3std6ranges3__45__cpo4swapE)
_ZN40_INTERNAL_29520fca_4_k_cu_c1c6f160_106774cuda3std6ranges3__45__cpo4swapE:
	.zero		1
.L_8:


//--------------------- .nv.constant0._ZN7cutlass13device_kernelINS_4gemm6kernel13GemmUniversalIN4cute5tupleIJiiiiEEENS1_10collective13CollectiveMmaINS1_34MainloopSm90TmaGmmaWarpSpecializedILi8ENS5_IJNS4_1CILi1EEESB_SB_EEENS1_32KernelTmaWarpSpecializedPingpongEEENS5_IJNSA_ILi64EEENSA_ILi48EEENSA_ILi128EEEEEENS_10bfloat16_tENS5_IJlSB_lEEESJ_SK_NS4_8TiledMMAINS4_8MMA_AtomIJNS4_4SM904GMMA27MMA_64x16x16_F32BF16BF16_SSILNSO_5MajorE0ELSQ_0ELNSO_7ScaleInE1ELSR_1EEEEEENS4_6LayoutISC_NS5_IJNSA_ILi0EEESV_SV_EEEEENS5_IJNS4_10UnderscoreESY_SY_EEEEENS4_13SM90_TMA_LOADENS4_14ComposedLayoutINS4_7SwizzleILi3ELi4ELi3EEENS4_18smem_ptr_flag_bitsILi16EEENSU_INS5_IJNSA_ILi8EEESF_EEENS5_IJSF_SB_EEEEEEEvNS4_8identityES11_S1B_vS1C_EENS_8epilogue10collective6detail29Sm90TmaWarpSpecializedAdapterINS1F_15DefaultEpilogueISJ_SK_SK_NS1E_6thread17LinearCombinationISJ_Li1EffLNS1J_9ScaleType4KindE0ELNS_15FloatRoundStyleE2ESJ_EENS1_15EpilogueDefaultEEEEEvvEEEEvNT_6ParamsE --------------------------
	.section	.nv.constant0._ZN7cutlass13device_kernelINS_4gemm6kernel13GemmUniversalIN4cute5tupleIJiiiiEEENS1_10collective13CollectiveMmaINS1_34MainloopSm90TmaGmmaWarpSpecializedILi8ENS5_IJNS4_1CILi1EEESB_SB_EEENS1_32KernelTmaWarpSpecializedPingpongEEENS5_IJNSA_ILi64EEENSA_ILi48EEENSA_ILi128EEEEEENS_10bfloat16_tENS5_IJlSB_lEEESJ_SK_NS4_8TiledMMAINS4_8MMA_AtomIJNS4_4SM904GMMA27MMA_64x16x16_F32BF16BF16_SSILNSO_5MajorE0ELSQ_0ELNSO_7ScaleInE1ELSR_1EEEEEENS4_6LayoutISC_NS5_IJNSA_ILi0EEESV_SV_EEEEENS5_IJNS4_10UnderscoreESY_SY_EEEEENS4_13SM90_TMA_LOADENS4_14ComposedLayoutINS4_7SwizzleILi3ELi4ELi3EEENS4_18smem_ptr_flag_bitsILi16EEENSU_INS5_IJNSA_ILi8EEESF_EEENS5_IJSF_SB_EEEEEEEvNS4_8identityES11_S1B_vS1C_EENS_8epilogue10collective6detail29Sm90TmaWarpSpecializedAdapterINS1F_15DefaultEpilogueISJ_SK_SK_NS1E_6thread17LinearCombinationISJ_Li1EffLNS1J_9ScaleType4KindE0ELNS_15FloatRoundStyleE2ESJ_EENS1_15EpilogueDefaultEEEEEvvEEEEvNT_6ParamsE,"a",@progbits
	.sectionflags	@""
	.align	4
.nv.constant0._ZN7cutlass13device_kernelINS_4gemm6kernel13GemmUniversalIN4cute5tupleIJiiiiEEENS1_10collective13CollectiveMmaINS1_34MainloopSm90TmaGmmaWarpSpecializedILi8ENS5_IJNS4_1CILi1EEESB_SB_EEENS1_32KernelTmaWarpSpecializedPingpongEEENS5_IJNSA_ILi64EEENSA_ILi48EEENSA_ILi128EEEEEENS_10bfloat16_tENS5_IJlSB_lEEESJ_SK_NS4_8TiledMMAINS4_8MMA_AtomIJNS4_4SM904GMMA27MMA_64x16x16_F32BF16BF16_SSILNSO_5MajorE0ELSQ_0ELNSO_7ScaleInE1ELSR_1EEEEEENS4_6LayoutISC_NS5_IJNSA_ILi0EEESV_SV_EEEEENS5_IJNS4_10UnderscoreESY_SY_EEEEENS4_13SM90_TMA_LOADENS4_14ComposedLayoutINS4_7SwizzleILi3ELi4ELi3EEENS4_18smem_ptr_flag_bitsILi16EEENSU_INS5_IJNSA_ILi8EEESF_EEENS5_IJSF_SB_EEEEEEEvNS4_8identityES11_S1B_vS1C_EENS_8epilogue10collective6detail29Sm90TmaWarpSpecializedAdapterINS1F_15DefaultEpilogueISJ_SK_SK_NS1E_6thread17LinearCombinationISJ_Li1EffLNS1J_9ScaleType4KindE0ELNS_15FloatRoundStyleE2ESJ_EENS1_15EpilogueDefaultEEEEEvvEEEEvNT_6ParamsE:
	.zero		1664


//--------------------- SYMBOLS --------------------------

	.type		.nv.reservedSmem.offset0,@object
	.size		.nv.reservedSmem.offset0,0x4
	.type		__assertfail,@function
